	.headerflags	@"EF_CUDA_TEXMODE_UNIFIED EF_CUDA_64BIT_ADDRESS EF_CUDA_SM86 EF_CUDA_VIRTUAL_SM(EF_CUDA_SM86)"
	.elftype	@"ET_EXEC"


//--------------------- .nv.info                  --------------------------
	.section	.nv.info,"",@"SHT_CUDA_INFO"
	.align	4


	//----- nvinfo : EIATTR_REGCOUNT
	.align		4
        /*0000*/ 	.byte	0x04, 0x2f
        /*0002*/ 	.short	(.L_2 - .L_1)
	.align		4
.L_1:
        /*0004*/ 	.word	index@(triton_red_fused__to_copy_add_amax_amin_clamp_mul_native_layer_norm_reciprocal_1)
        /*0008*/ 	.word	0x000000f5


	//----- nvinfo : EIATTR_MIN_STACK_SIZE
	.align		4
.L_2:
        /*000c*/ 	.byte	0x04, 0x12
        /*000e*/ 	.short	(.L_4 - .L_3)
	.align		4
.L_3:
        /*0010*/ 	.word	index@(triton_red_fused__to_copy_add_amax_amin_clamp_mul_native_layer_norm_reciprocal_1)
        /*0014*/ 	.word	0x00000000


	//----- nvinfo : EIATTR_FRAME_SIZE
	.align		4
.L_4:
        /*0018*/ 	.byte	0x04, 0x11
        /*001a*/ 	.short	(.L_6 - .L_5)
	.align		4
.L_5:
        /*001c*/ 	.word	index@(triton_red_fused__to_copy_add_amax_amin_clamp_mul_native_layer_norm_reciprocal_1)
        /*0020*/ 	.word	0x00000000


	//----- nvinfo : EIATTR_MIN_STACK_SIZE
	.align		4
.L_6:
        /*0024*/ 	.byte	0x04, 0x12
        /*0026*/ 	.short	(.L_8 - .L_7)
	.align		4
.L_7:
        /*0028*/ 	.word	index@(triton_red_fused__to_copy_add_amax_amin_clamp_mul_native_layer_norm_reciprocal_1)
        /*002c*/ 	.word	0x00000000
.L_8:


//--------------------- .nv.info.triton_red_fused__to_copy_add_amax_amin_clamp_mul_native_layer_norm_reciprocal_1 --------------------------
	.section	.nv.info.triton_red_fused__to_copy_add_amax_amin_clamp_mul_native_layer_norm_reciprocal_1,"",@"SHT_CUDA_INFO"
	.sectionflags	@""
	.align	4


	//----- nvinfo : EIATTR_CUDA_API_VERSION
	.align		4
        /*0000*/ 	.byte	0x04, 0x37
        /*0002*/ 	.short	(.L_10 - .L_9)
.L_9:
        /*0004*/ 	.word	0x0000007c


	//----- nvinfo : EIATTR_SW2861232_WAR
	.align		4
.L_10:
        /*0008*/ 	.byte	0x01, 0x35
	.zero		2


	//----- nvinfo : EIATTR_PARAM_CBANK
	.align		4
        /*000c*/ 	.byte	0x04, 0x0a
        /*000e*/ 	.short	(.L_12 - .L_11)
	.align		4
.L_11:
        /*0010*/ 	.word	index@(.nv.constant0.triton_red_fused__to_copy_add_amax_amin_clamp_mul_native_layer_norm_reciprocal_1)
        /*0014*/ 	.short	0x0160
        /*0016*/ 	.short	0x0078


	//----- nvinfo : EIATTR_CBANK_PARAM_SIZE
	.align		4
.L_12:
        /*0018*/ 	.byte	0x03, 0x19
        /*001a*/ 	.short	0x0078


	//----- nvinfo : EIATTR_KPARAM_INFO
	.align		4
        /*001c*/ 	.byte	0x04, 0x17
        /*001e*/ 	.short	(.L_14 - .L_13)
.L_13:
        /*0020*/ 	.word	0x00000000
        /*0024*/ 	.short	0x000f
        /*0026*/ 	.short	0x0070
        /*0028*/ 	.byte	0x00, 0xf4, 0x21, 0x00


	//----- nvinfo : EIATTR_KPARAM_INFO
	.align		4
.L_14:
        /*002c*/ 	.byte	0x04, 0x17
        /*002e*/ 	.short	(.L_16 - .L_15)
.L_15:
        /*0030*/ 	.word	0x00000000
        /*0034*/ 	.short	0x000e
        /*0036*/ 	.short	0x006c
        /*0038*/ 	.byte	0x00, 0xf0, 0x11, 0x00


	//----- nvinfo : EIATTR_KPARAM_INFO
	.align		4
.L_16:
        /*003c*/ 	.byte	0x04, 0x17
        /*003e*/ 	.short	(.L_18 - .L_17)
.L_17:
        /*0040*/ 	.word	0x00000000
        /*0044*/ 	.short	0x000d
        /*0046*/ 	.short	0x0068
        /*0048*/ 	.byte	0x00, 0xf0, 0x11, 0x00


	//----- nvinfo : EIATTR_KPARAM_INFO
	.align		4
.L_18:
        /*004c*/ 	.byte	0x04, 0x17
        /*004e*/ 	.short	(.L_20 - .L_19)
.L_19:
        /*0050*/ 	.word	0x00000000
        /*0054*/ 	.short	0x000c
        /*0056*/ 	.short	0x0060
        /*0058*/ 	.byte	0x00, 0xf4, 0x21, 0x00


	//----- nvinfo : EIATTR_KPARAM_INFO
	.align		4
.L_20:
        /*005c*/ 	.byte	0x04, 0x17
        /*005e*/ 	.short	(.L_22 - .L_21)
.L_21:
        /*0060*/ 	.word	0x00000000
        /*0064*/ 	.short	0x000b
        /*0066*/ 	.short	0x0058
        /*0068*/ 	.byte	0x00, 0xf4, 0x21, 0x00


	//----- nvinfo : EIATTR_KPARAM_INFO
	.align		4
.L_22:
        /*006c*/ 	.byte	0x04, 0x17
        /*006e*/ 	.short	(.L_24 - .L_23)
.L_23:
        /*0070*/ 	.word	0x00000000
        /*0074*/ 	.short	0x000a
        /*0076*/ 	.short	0x0050
        /*0078*/ 	.byte	0x00, 0xf4, 0x21, 0x00


	//----- nvinfo : EIATTR_KPARAM_INFO
	.align		4
.L_24:
        /*007c*/ 	.byte	0x04, 0x17
        /*007e*/ 	.short	(.L_26 - .L_25)
.L_25:
        /*0080*/ 	.word	0x00000000
        /*0084*/ 	.short	0x0009
        /*0086*/ 	.short	0x0048
        /*0088*/ 	.byte	0x00, 0xf4, 0x21, 0x00


	//----- nvinfo : EIATTR_KPARAM_INFO
	.align		4
.L_26:
        /*008c*/ 	.byte	0x04, 0x17
        /*008e*/ 	.short	(.L_28 - .L_27)
.L_27:
        /*0090*/ 	.word	0x00000000
        /*0094*/ 	.short	0x0008
        /*0096*/ 	.short	0x0040
        /*0098*/ 	.byte	0x00, 0xf4, 0x21, 0x00


	//----- nvinfo : EIATTR_KPARAM_INFO
	.align		4
.L_28:
        /*009c*/ 	.byte	0x04, 0x17
        /*009e*/ 	.short	(.L_30 - .L_29)
.L_29:
        /*00a0*/ 	.word	0x00000000
        /*00a4*/ 	.short	0x0007
        /*00a6*/ 	.short	0x0038
        /*00a8*/ 	.byte	0x00, 0xf4, 0x21, 0x00


	//----- nvinfo : EIATTR_KPARAM_INFO
	.align		4
.L_30:
        /*00ac*/ 	.byte	0x04, 0x17
        /*00ae*/ 	.short	(.L_32 - .L_31)
.L_31:
        /*00b0*/ 	.word	0x00000000
        /*00b4*/ 	.short	0x0006
        /*00b6*/ 	.short	0x0030
        /*00b8*/ 	.byte	0x00, 0xf4, 0x21, 0x00


	//----- nvinfo : EIATTR_KPARAM_INFO
	.align		4
.L_32:
        /*00bc*/ 	.byte	0x04, 0x17
        /*00be*/ 	.short	(.L_34 - .L_33)
.L_33:
        /*00c0*/ 	.word	0x00000000
        /*00c4*/ 	.short	0x0005
        /*00c6*/ 	.short	0x0028
        /*00c8*/ 	.byte	0x00, 0xf4, 0x21, 0x00


	//----- nvinfo : EIATTR_KPARAM_INFO
	.align		4
.L_34:
        /*00cc*/ 	.byte	0x04, 0x17
        /*00ce*/ 	.short	(.L_36 - .L_35)
.L_35:
        /*00d0*/ 	.word	0x00000000
        /*00d4*/ 	.short	0x0004
        /*00d6*/ 	.short	0x0020
        /*00d8*/ 	.byte	0x00, 0xf4, 0x21, 0x00


	//----- nvinfo : EIATTR_KPARAM_INFO
	.align		4
.L_36:
        /*00dc*/ 	.byte	0x04, 0x17
        /*00de*/ 	.short	(.L_38 - .L_37)
.L_37:
        /*00e0*/ 	.word	0x00000000
        /*00e4*/ 	.short	0x0003
        /*00e6*/ 	.short	0x0018
        /*00e8*/ 	.byte	0x00, 0xf4, 0x21, 0x00


	//----- nvinfo : EIATTR_KPARAM_INFO
	.align		4
.L_38:
        /*00ec*/ 	.byte	0x04, 0x17
        /*00ee*/ 	.short	(.L_40 - .L_39)
.L_39:
        /*00f0*/ 	.word	0x00000000
        /*00f4*/ 	.short	0x0002
        /*00f6*/ 	.short	0x0010
        /*00f8*/ 	.byte	0x00, 0xf4, 0x21, 0x00


	//----- nvinfo : EIATTR_KPARAM_INFO
	.align		4
.L_40:
        /*00fc*/ 	.byte	0x04, 0x17
        /*00fe*/ 	.short	(.L_42 - .L_41)
.L_41:
        /*0100*/ 	.word	0x00000000
        /*0104*/ 	.short	0x0001
        /*0106*/ 	.short	0x0008
        /*0108*/ 	.byte	0x00, 0xf4, 0x21, 0x00


	//----- nvinfo : EIATTR_KPARAM_INFO
	.align		4
.L_42:
        /*010c*/ 	.byte	0x04, 0x17
        /*010e*/ 	.short	(.L_44 - .L_43)
.L_43:
        /*0110*/ 	.word	0x00000000
        /*0114*/ 	.short	0x0000
        /*0116*/ 	.short	0x0000
        /*0118*/ 	.byte	0x00, 0xf4, 0x21, 0x00


	//----- nvinfo : EIATTR_MAXREG_COUNT
	.align		4
.L_44:
        /*011c*/ 	.byte	0x03, 0x1b
        /*011e*/ 	.short	0x00ff


	//----- nvinfo : EIATTR_COOP_GROUP_MASK_REGIDS
	.align		4
        /*0120*/ 	.byte	0x04, 0x29
        /*0122*/ 	.short	(.L_46 - .L_45)


	//   ....[0]....
.L_45:
        /*0124*/ 	.word	0xffffffff


	//   ....[1]....
        /*0128*/ 	.word	0xffffffff


	//   ....[2]....
        /*012c*/ 	.word	0xffffffff


	//   ....[3]....
        /*0130*/ 	.word	0xffffffff


	//   ....[4]....
        /*0134*/ 	.word	0xffffffff


	//   ....[5]....
        /*0138*/ 	.word	0xffffffff


	//   ....[6]....
        /*013c*/ 	.word	0xffffffff


	//   ....[7]....
        /*0140*/ 	.word	0xffffffff


	//   ....[8]....
        /*0144*/ 	.word	0xffffffff


	//   ....[9]....
        /*0148*/ 	.word	0xffffffff


	//   ....[10]....
        /*014c*/ 	.word	0xffffffff


	//   ....[11]....
        /*0150*/ 	.word	0xffffffff


	//   ....[12]....
        /*0154*/ 	.word	0xffffffff


	//   ....[13]....
        /*0158*/ 	.word	0xffffffff


	//   ....[14]....
        /*015c*/ 	.word	0xffffffff


	//   ....[15]....
        /*0160*/ 	.word	0xffffffff


	//   ....[16]....
        /*0164*/ 	.word	0xffffffff


	//   ....[17]....
        /*0168*/ 	.word	0xffffffff


	//   ....[18]....
        /*016c*/ 	.word	0xffffffff


	//   ....[19]....
        /*0170*/ 	.word	0xffffffff


	//   ....[20]....
        /*0174*/ 	.word	0xffffffff


	//   ....[21]....
        /*0178*/ 	.word	0xffffffff


	//   ....[22]....
        /*017c*/ 	.word	0xffffffff


	//   ....[23]....
        /*0180*/ 	.word	0xffffffff


	//   ....[24]....
        /*0184*/ 	.word	0xffffffff


	//   ....[25]....
        /*0188*/ 	.word	0xffffffff


	//   ....[26]....
        /*018c*/ 	.word	0xffffffff


	//   ....[27]....
        /*0190*/ 	.word	0xffffffff


	//   ....[28]....
        /*0194*/ 	.word	0xffffffff


	//   ....[29]....
        /*0198*/ 	.word	0xffffffff


	//   ....[30]....
        /*019c*/ 	.word	0xffffffff


	//   ....[31]....
        /*01a0*/ 	.word	0xffffffff


	//   ....[32]....
        /*01a4*/ 	.word	0xffffffff


	//   ....[33]....
        /*01a8*/ 	.word	0xffffffff


	//   ....[34]....
        /*01ac*/ 	.word	0xffffffff


	//   ....[35]....
        /*01b0*/ 	.word	0xffffffff


	//   ....[36]....
        /*01b4*/ 	.word	0xffffffff


	//   ....[37]....
        /*01b8*/ 	.word	0xffffffff


	//   ....[38]....
        /*01bc*/ 	.word	0xffffffff


	//   ....[39]....
        /*01c0*/ 	.word	0xffffffff


	//   ....[40]....
        /*01c4*/ 	.word	0xffffffff


	//   ....[41]....
        /*01c8*/ 	.word	0xffffffff


	//   ....[42]....
        /*01cc*/ 	.word	0xffffffff


	//   ....[43]....
        /*01d0*/ 	.word	0xffffffff


	//   ....[44]....
        /*01d4*/ 	.word	0xffffffff


	//   ....[45]....
        /*01d8*/ 	.word	0xffffffff


	//   ....[46]....
        /*01dc*/ 	.word	0xffffffff


	//   ....[47]....
        /*01e0*/ 	.word	0xffffffff


	//   ....[48]....
        /*01e4*/ 	.word	0xffffffff


	//   ....[49]....
        /*01e8*/ 	.word	0xffffffff


	//   ....[50]....
        /*01ec*/ 	.word	0xffffffff


	//   ....[51]....
        /*01f0*/ 	.word	0xffffffff


	//   ....[52]....
        /*01f4*/ 	.word	0xffffffff


	//   ....[53]....
        /*01f8*/ 	.word	0xffffffff


	//   ....[54]....
        /*01fc*/ 	.word	0xffffffff


	//   ....[55]....
        /*0200*/ 	.word	0xffffffff


	//   ....[56]....
        /*0204*/ 	.word	0xffffffff


	//   ....[57]....
        /*0208*/ 	.word	0xffffffff


	//   ....[58]....
        /*020c*/ 	.word	0xffffffff


	//   ....[59]....
        /*0210*/ 	.word	0xffffffff


	//----- nvinfo : EIATTR_COOP_GROUP_INSTR_OFFSETS
	.align		4
.L_46:
        /*0214*/ 	.byte	0x04, 0x28
        /*0216*/ 	.short	(.L_48 - .L_47)


	//   ....[0]....
.L_47:
        /*0218*/ 	.word	0x00004f90


	//   ....[1]....
        /*021c*/ 	.word	0x000050a0


	//   ....[2]....
        /*0220*/ 	.word	0x000053a0


	//   ....[3]....
        /*0224*/ 	.word	0x00005550


	//   ....[4]....
        /*0228*/ 	.word	0x000055b0


	//   ....[5]....
        /*022c*/ 	.word	0x000055f0


	//   ....[6]....
        /*0230*/ 	.word	0x00005630


	//   ....[7]....
        /*0234*/ 	.word	0x00005670


	//   ....[8]....
        /*0238*/ 	.word	0x00005740


	//   ....[9]....
        /*023c*/ 	.word	0x00005790


	//   ....[10]....
        /*0240*/ 	.word	0x00005890


	//   ....[11]....
        /*0244*/ 	.word	0x000058d0


	//   ....[12]....
        /*0248*/ 	.word	0x00005910


	//   ....[13]....
        /*024c*/ 	.word	0x000059a0


	//   ....[14]....
        /*0250*/ 	.word	0x000059f0


	//   ....[15]....
        /*0254*/ 	.word	0x00005a80


	//   ....[16]....
        /*0258*/ 	.word	0x00005ac0


	//   ....[17]....
        /*025c*/ 	.word	0x00005b90


	//   ....[18]....
        /*0260*/ 	.word	0x00005c10


	//   ....[19]....
        /*0264*/ 	.word	0x00005c50


	//   ....[20]....
        /*0268*/ 	.word	0x00005d40


	//   ....[21]....
        /*026c*/ 	.word	0x00005d80


	//   ....[22]....
        /*0270*/ 	.word	0x00005e30


	//   ....[23]....
        /*0274*/ 	.word	0x00005e70


	//   ....[24]....
        /*0278*/ 	.word	0x00005eb0


	//   ....[25]....
        /*027c*/ 	.word	0x00005ef0


	//   ....[26]....
        /*0280*/ 	.word	0x000060b0


	//   ....[27]....
        /*0284*/ 	.word	0x000060f0


	//   ....[28]....
        /*0288*/ 	.word	0x00006130


	//   ....[29]....
        /*028c*/ 	.word	0x00006170


	//   ....[30]....
        /*0290*/ 	.word	0x00006650


	//   ....[31]....
        /*0294*/ 	.word	0x00006680


	//   ....[32]....
        /*0298*/ 	.word	0x00006780


	//   ....[33]....
        /*029c*/ 	.word	0x000067e0


	//   ....[34]....
        /*02a0*/ 	.word	0x00006910


	//   ....[35]....
        /*02a4*/ 	.word	0x00006930


	//   ....[36]....
        /*02a8*/ 	.word	0x00009710


	//   ....[37]....
        /*02ac*/ 	.word	0x000097b0


	//   ....[38]....
        /*02b0*/ 	.word	0x00009820


	//   ....[39]....
        /*02b4*/ 	.word	0x00009850


	//   ....[40]....
        /*02b8*/ 	.word	0x00009890


	//   ....[41]....
        /*02bc*/ 	.word	0x000098e0


	//   ....[42]....
        /*02c0*/ 	.word	0x00009920


	//   ....[43]....
        /*02c4*/ 	.word	0x00009a20


	//   ....[44]....
        /*02c8*/ 	.word	0x00009f40


	//   ....[45]....
        /*02cc*/ 	.word	0x00009f80


	//   ....[46]....
        /*02d0*/ 	.word	0x00009fb0


	//   ....[47]....
        /*02d4*/ 	.word	0x00009fc0


	//   ....[48]....
        /*02d8*/ 	.word	0x00009ff0


	//   ....[49]....
        /*02dc*/ 	.word	0x0000a050


	//   ....[50]....
        /*02e0*/ 	.word	0x0000a120


	//   ....[51]....
        /*02e4*/ 	.word	0x0000a140


	//   ....[52]....
        /*02e8*/ 	.word	0x0000a1a0


	//   ....[53]....
        /*02ec*/ 	.word	0x0000a1d0


	//   ....[54]....
        /*02f0*/ 	.word	0x0000a1f0


	//   ....[55]....
        /*02f4*/ 	.word	0x0000a250


	//   ....[56]....
        /*02f8*/ 	.word	0x0000a280


	//   ....[57]....
        /*02fc*/ 	.word	0x0000a2c0


	//   ....[58]....
        /*0300*/ 	.word	0x0000a410


	//   ....[59]....
        /*0304*/ 	.word	0x0000a470


	//----- nvinfo : EIATTR_EXIT_INSTR_OFFSETS
	.align		4
.L_48:
        /*0308*/ 	.byte	0x04, 0x1c
        /*030a*/ 	.short	(.L_50 - .L_49)


	//   ....[0]....
.L_49:
        /*030c*/ 	.word	0x0000c490


	//----- nvinfo : EIATTR_REQNTID
	.align		4
.L_50:
        /*0310*/ 	.byte	0x04, 0x10
        /*0312*/ 	.short	(.L_52 - .L_51)
.L_51:
        /*0314*/ 	.word	0x00000080
        /*0318*/ 	.word	0x00000001
        /*031c*/ 	.word	0x00000001
.L_52:


//--------------------- .nv.callgraph             --------------------------
	.section	.nv.callgraph,"",@"SHT_CUDA_CALLGRAPH"
	.align	4
	.sectionentsize	8
	.align		4
        /*0000*/ 	.word	0x00000000
	.align		4
        /*0004*/ 	.word	0xffffffff
	.align		4
        /*0008*/ 	.word	0x00000000
	.align		4
        /*000c*/ 	.word	0xfffffffe
	.align		4
        /*0010*/ 	.word	0x00000000
	.align		4
        /*0014*/ 	.word	0xfffffffd
	.align		4
        /*0018*/ 	.word	0x00000000
	.align		4
        /*001c*/ 	.word	0xfffffffc


//--------------------- .nv.rel.action            --------------------------
	.section	.nv.rel.action,"",@"SHT_CUDA_RELOCINFO"
	.align	8
	.sectionentsize	8
        /*0000*/ 	.byte	0x73, 0x00, 0x00, 0x00, 0x00, 0x00, 0x00, 0x00, 0x00, 0x00, 0x00, 0x11, 0x25, 0x00, 0x05, 0x36


//--------------------- .nv.constant4             --------------------------
	.section	.nv.constant4,"a",@progbits
	.align	8
	.align		8
.nv.constant4:
        /*0000*/ 	.dword	_$_str


//--------------------- .nv.constant0.triton_red_fused__to_copy_add_amax_amin_clamp_mul_native_layer_norm_reciprocal_1 --------------------------
	.section	.nv.constant0.triton_red_fused__to_copy_add_amax_amin_clamp_mul_native_layer_norm_reciprocal_1,"a",@progbits
	.sectionflags	@""
	.align	4
.nv.constant0.triton_red_fused__to_copy_add_amax_amin_clamp_mul_native_layer_norm_reciprocal_1:
	.zero		472


//--------------------- .text.triton_red_fused__to_copy_add_amax_amin_clamp_mul_native_layer_norm_reciprocal_1 --------------------------
	.section	.text.triton_red_fused__to_copy_add_amax_amin_clamp_mul_native_layer_norm_reciprocal_1,"ax",@progbits
	.sectionflags	@"SHF_BARRIERS=1"
	.sectioninfo	@"SHI_REGISTERS=245"
	.align	128
        .global         triton_red_fused__to_copy_add_amax_amin_clamp_mul_native_layer_norm_reciprocal_1
        .type           triton_red_fused__to_copy_add_amax_amin_clamp_mul_native_layer_norm_reciprocal_1,@function
        .size           triton_red_fused__to_copy_add_amax_amin_clamp_mul_native_layer_norm_reciprocal_1,(.L_x_8 - triton_red_fused__to_copy_add_amax_amin_clamp_mul_native_layer_norm_reciprocal_1)
        .other          triton_red_fused__to_copy_add_amax_amin_clamp_mul_native_layer_norm_reciprocal_1,@"STO_CUDA_ENTRY STV_DEFAULT"
triton_red_fused__to_copy_add_amax_amin_clamp_mul_native_layer_norm_reciprocal_1:
.text.triton_red_fused__to_copy_add_amax_amin_clamp_mul_native_layer_norm_reciprocal_1:
[----:B------:R-:W-:Y:S02]  /*0000*/  IMAD.MOV.U32 R1, RZ, RZ, c[0x0][0x28] ;  /* 0x00000a00ff017624 */ /* 0x000fe400078e00ff */
[----:B------:R-:W0:Y:S01]  /*0010*/  S2R R0, SR_CTAID.X ;  /* 0x0000000000007919 */ /* 0x000e220000002500 */
[----:B------:R-:W-:Y:S01]  /*0020*/  PLOP3.LUT P1, PT, PT, PT, PT, 0x80, 0x0 ;  /* 0x000000000000781c */ /* 0x000fe20003f2f070 */
[----:B------:R-:W-:Y:S01]  /*0030*/  IMAD.MOV.U32 R11, RZ, RZ, RZ ;  /* 0x000000ffff0b7224 */ /* 0x000fe200078e00ff */
[----:B------:R-:W-:Y:S01]  /*0040*/  CS2R R20, SRZ ;  /* 0x0000000000147805 */ /* 0x000fe2000001ff00 */
[----:B------:R-:W1:Y:S01]  /*0050*/  S2R R3, SR_TID.X ;  /* 0x0000000000037919 */ /* 0x000e620000002100 */
[----:B------:R-:W-:Y:S01]  /*0060*/  CS2R R22, SRZ ;  /* 0x0000000000167805 */ /* 0x000fe2000001ff00 */
        /* <DEDUP_REMOVED lines=18> */
[----:B0-----:R-:W-:Y:S01]  /*0190*/  IMAD.SHL.U32 R2, R0, 0x2, RZ ;  /* 0x0000000200027824 */ /* 0x001fe200078e00ff */
[----:B------:R-:W-:Y:S01]  /*01a0*/  CS2R R60, SRZ ;  /* 0x00000000003c7805 */ /* 0x000fe2000001ff00 */
[----:B------:R-:W-:Y:S01]  /*01b0*/  CS2R R62, SRZ ;  /* 0x00000000003e7805 */ /* 0x000fe2000001ff00 */
[----:B------:R-:W-:Y:S01]  /*01c0*/  CS2R R64, SRZ ;  /* 0x0000000000407805 */ /* 0x000fe2000001ff00 */
[----:B------:R-:W-:Y:S01]  /*01d0*/  CS2R R66, SRZ ;  /* 0x0000000000427805 */ /* 0x000fe2000001ff00 */
[----:B------:R-:W-:Y:S01]  /*01e0*/  ISETP.GE.AND P0, PT, R2, 0xe10, PT ;  /* 0x00000e100200780c */ /* 0x000fe20003f06270 */
[C---:B-1----:R-:W-:Y:S01]  /*01f0*/  IMAD.SHL.U32 R2, R3.reuse, 0x10, RZ ;  /* 0x0000001003027824 */ /* 0x042fe200078e00ff */
[----:B------:R-:W-:Y:S01]  /*0200*/  CS2R R68, SRZ ;  /* 0x0000000000447805 */ /* 0x000fe2000001ff00 */
[----:B------:R-:W-:Y:S01]  /*0210*/  IMAD.SHL.U32 R3, R3, 0x8, RZ ;  /* 0x0000000803037824 */ /* 0x000fe200078e00ff */
        /* <DEDUP_REMOVED lines=23> */
[----:B------:R-:W-:Y:S01]  /*0390*/  LOP3.LUT R2, R2, 0x7f0, RZ, 0xc0, !PT ;  /* 0x000007f002027812 */ /* 0x000fe200078ec0ff */
[----:B------:R-:W-:Y:S01]  /*03a0*/  ULDC.64 UR6, c[0x0][0x118] ;  /* 0x0000460000067ab9 */ /* 0x000fe20000000a00 */
[----:B------:R-:W-:-:S02]  /*03b0*/  LOP3.LUT R3, R3, 0x3f8, RZ, 0xc0, !PT ;  /* 0x000003f803037812 */ /* 0x000fc400078ec0ff */
.L_x_2:
[C---:B------:R-:W-:Y:S01]  /*03c0*/  LOP3.LUT R9, R11.reuse, R2, RZ, 0xfc, !PT ;  /* 0x000000020b097212 */ /* 0x040fe200078efcff */
[----:B------:R-:W-:Y:S01]  /*03d0*/  UMOV UR4, URZ ;  /* 0x0000003f00047c82 */ /* 0x000fe20008000000 */
[----:B------:R-:W-:Y:S01]  /*03e0*/  LOP3.LUT R11, R11, 0x8, R2, 0xfe, !PT ;  /* 0x000000080b0b7812 */ /* 0x000fe200078efe02 */
[----:B------:R-:W-:Y:S01]  /*03f0*/  IMAD.U32 R4, RZ, RZ, UR4 ;  /* 0x00000004ff047e24 */ /* 0x000fe2000f8e00ff */
[----:B------:R-:W-:Y:S01]  /*0400*/  ISETP.LT.U32.AND P2, PT, R9, 0xc00, PT ;  /* 0x00000c000900780c */ /* 0x000fe20003f41070 */
[----:B------:R-:W-:Y:S01]  /*0410*/  IMAD.MOV.U32 R123, RZ, RZ, 0x2 ;  /* 0x00000002ff7b7424 */ /* 0x000fe200078e00ff */
[----:B------:R-:W-:Y:S01]  /*0420*/  CS2R R6, SRZ ;  /* 0x0000000000067805 */ /* 0x000fe2000001ff00 */
[----:B------:R-:W-:Y:S01]  /*0430*/  IMAD R12, R0, 0x1800, R9 ;  /* 0x00001800000c7824 */ /* 0x000fe200078e0209 */
[----:B------:R-:W-:Y:S01]  /*0440*/  ISETP.LT.U32.AND.EX P2, PT, R4, RZ, !P0, P2 ;  /* 0x000000ff0400720c */ /* 0x000fe20004741120 */
[----:B------:R-:W-:Y:S01]  /*0450*/  IMAD R16, R0, 0x1800, R11 ;  /* 0x0000180000107824 */ /* 0x000fe200078e020b */
[----:B------:R-:W-:Y:S01]  /*0460*/  CS2R R4, SRZ ;  /* 0x0000000000047805 */ /* 0x000fe2000001ff00 */
[CC--:B------:R-:W-:Y:S01]  /*0470*/  IMAD.WIDE R18, R12.reuse, R123.reuse, c[0x0][0x160] ;  /* 0x000058000c127625 */ /* 0x0c0fe200078e027b */
[----:B------:R-:W-:Y:S01]  /*0480*/  IADD3 R118, R12, 0xc00, RZ ;  /* 0x00000c000c767810 */ /* 0x000fe20007ffe0ff */
[----:B------:R-:W-:Y:S01]  /*0490*/  CS2R R8, SRZ ;  /* 0x0000000000087805 */ /* 0x000fe2000001ff00 */
[C---:B------:R-:W-:Y:S01]  /*04a0*/  IADD3 R122, R16.reuse, 0xc00, RZ ;  /* 0x00000c00107a7810 */ /* 0x040fe20007ffe0ff */
[----:B------:R-:W-:Y:S01]  /*04b0*/  CS2R R10, SRZ ;  /* 0x00000000000a7805 */ /* 0x000fe2000001ff00 */
[-C--:B------:R-:W-:Y:S01]  /*04c0*/  IMAD.WIDE R116, R16, R123.reuse, c[0x0][0x160] ;  /* 0x0000580010747625 */ /* 0x080fe200078e027b */
[----:B------:R-:W-:Y:S01]  /*04d0*/  CS2R R12, SRZ ;  /* 0x00000000000c7805 */ /* 0x000fe2000001ff00 */
[----:B------:R-:W-:Y:S01]  /*04e0*/  CS2R R14, SRZ ;  /* 0x00000000000e7805 */ /* 0x000fe2000001ff00 */
[----:B------:R-:W-:Y:S01]  /*04f0*/  CS2R R16, SRZ ;  /* 0x0000000000107805 */ /* 0x000fe2000001ff00 */
[-C--:B------:R-:W-:Y:S01]  /*0500*/  IMAD.WIDE R118, R118, R123.reuse, c[0x0][0x160] ;  /* 0x0000580076767625 */ /* 0x080fe200078e027b */
[----:B------:R0:W2:Y:S03]  /*0510*/  @P2 LDG.E.EL.128 R4, [R18.64] ;  /* 0x0000000612042981 */ /* 0x0000a6000c2e1d00 */
[----:B------:R-:W-:Y:S01]  /*0520*/  IMAD.WIDE R122, R122, R123, c[0x0][0x160] ;  /* 0x000058007a7a7625 */ /* 0x000fe200078e027b */
[----:B------:R2:W3:Y:S04]  /*0530*/  @P2 LDG.E.EL.128 R8, [R116.64] ;  /* 0x0000000674082981 */ /* 0x0004e8000c2e1d00 */
[----:B------:R1:W4:Y:S01]  /*0540*/  @P2 LDG.E.EL.128 R12, [R118.64] ;  /* 0x00000006760c2981 */ /* 0x000322000c2e1d00 */
[----:B0-----:R-:W-:-:S06]  /*0550*/  CS2R R18, SRZ ;  /* 0x0000000000127805 */ /* 0x001fcc000001ff00 */
[----:B------:R0:W5:Y:S01]  /*0560*/  @P2 LDG.E.EL.128 R16, [R122.64] ;  /* 0x000000067a102981 */ /* 0x000162000c2e1d00 */
[----:B------:R-:W-:Y:S01]  /*0570*/  IMAD.MOV.U32 R203, RZ, RZ, 0x3f800000 ;  /* 0x3f800000ffcb7424 */ /* 0x000fe200078e00ff */
[----:B------:R-:W-:Y:S01]  /*0580*/  CS2R R194, SRZ ;  /* 0x0000000000c27805 */ /* 0x000fe2000001ff00 */
[----:B------:R-:W-:Y:S01]  /*0590*/  IMAD.MOV.U32 R175, RZ, RZ, RZ ;  /* 0x000000ffffaf7224 */ /* 0x000fe200078e00ff */
[----:B------:R-:W-:Y:S01]  /*05a0*/  CS2R R196, SRZ ;  /* 0x0000000000c47805 */ /* 0x000fe2000001ff00 */
[----:B------:R-:W-:Y:S01]  /*05b0*/  IMAD.MOV.U32 R216, RZ, RZ, RZ ;  /* 0x000000ffffd87224 */ /* 0x000fe200078e00ff */
[----:B------:R-:W-:Y:S01]  /*05c0*/  CS2R R200, SRZ ;  /* 0x0000000000c87805 */ /* 0x000fe2000001ff00 */
[----:B------:R-:W-:Y:S01]  /*05d0*/  IMAD.MOV.U32 R218, RZ, RZ, RZ ;  /* 0x000000ffffda7224 */ /* 0x000fe200078e00ff */
[----:B------:R-:W-:Y:S01]  /*05e0*/  CS2R R180, SRZ ;  /* 0x0000000000b47805 */ /* 0x000fe2000001ff00 */
[----:B------:R-:W-:Y:S01]  /*05f0*/  IMAD.MOV.U32 R220, RZ, RZ, RZ ;  /* 0x000000ffffdc7224 */ /* 0x000fe200078e00ff */
[----:B------:R-:W-:Y:S01]  /*0600*/  CS2R R176, SRZ ;  /* 0x0000000000b07805 */ /* 0x000fe2000001ff00 */
[----:B------:R-:W-:-:S02]  /*0610*/  IMAD.MOV.U32 R199, RZ, RZ, RZ ;  /* 0x000000ffffc77224 */ /* 0x000fc400078e00ff */
[----:B------:R-:W-:Y:S02]  /*0620*/  IMAD.MOV.U32 R222, RZ, RZ, RZ ;  /* 0x000000ffffde7224 */ /* 0x000fe400078e00ff */
[----:B------:R-:W-:Y:S02]  /*0630*/  IMAD.MOV.U32 R224, RZ, RZ, RZ ;  /* 0x000000ffffe07224 */ /* 0x000fe400078e00ff */
[----:B------:R-:W-:Y:S02]  /*0640*/  IMAD.MOV.U32 R171, RZ, RZ, RZ ;  /* 0x000000ffffab7224 */ /* 0x000fe400078e00ff */
[----:B------:R-:W-:Y:S02]  /*0650*/  IMAD.MOV.U32 R169, RZ, RZ, RZ ;  /* 0x000000ffffa97224 */ /* 0x000fe400078e00ff */
[----:B------:R-:W-:Y:S02]  /*0660*/  IMAD.MOV.U32 R190, RZ, RZ, RZ ;  /* 0x000000ffffbe7224 */ /* 0x000fe400078e00ff */
        /* <DEDUP_REMOVED lines=12> */
[----:B------:R-:W-:-:S02]  /*0730*/  IMAD.MOV.U32 R226, RZ, RZ, 0x3f800000 ;  /* 0x3f800000ffe27424 */ /* 0x000fc400078e00ff */
[----:B------:R-:W-:Y:S02]  /*0740*/  IMAD.MOV.U32 R205, RZ, RZ, 0x3f800000 ;  /* 0x3f800000ffcd7424 */ /* 0x000fe400078e00ff */
[----:B------:R-:W-:Y:S02]  /*0750*/  IMAD.MOV.U32 R228, RZ, RZ, 0x3f800000 ;  /* 0x3f800000ffe47424 */ /* 0x000fe400078e00ff */
[----:B------:R-:W-:Y:S02]  /*0760*/  IMAD.MOV.U32 R207, RZ, RZ, 0x3f800000 ;  /* 0x3f800000ffcf7424 */ /* 0x000fe400078e00ff */
[----:B------:R-:W-:Y:S02]  /*0770*/  IMAD.MOV.U32 R230, RZ, RZ, 0x3f800000 ;  /* 0x3f800000ffe67424 */ /* 0x000fe400078e00ff */
[----:B------:R-:W-:Y:S02]  /*0780*/  IMAD.MOV.U32 R209, RZ, RZ, 0x3f800000 ;  /* 0x3f800000ffd17424 */ /* 0x000fe400078e00ff */
        /* <DEDUP_REMOVED lines=24> */
[----:B------:R-:W-:Y:S01]  /*0910*/  IMAD.MOV.U32 R172, RZ, RZ, 0x3f800000 ;  /* 0x3f800000ffac7424 */ /* 0x000fe200078e00ff */
[C---:B--2---:R-:W-:Y:S01]  /*0920*/  PRMT R116, R4.reuse, 0x7632, R116 ;  /* 0x0000763204747816 */ /* 0x044fe20000000074 */
[----:B------:R-:W-:Y:S01]  /*0930*/  IMAD.U32 R117, R4, 0x10000, RZ ;  /* 0x0001000004757824 */ /* 0x000fe200078e00ff */
[C---:B------:R-:W-:Y:S01]  /*0940*/  PRMT R120, R6.reuse, 0x7632, R120 ;  /* 0x0000763206787816 */ /* 0x040fe20000000078 */
[----:B-1----:R-:W-:Y:S01]  /*0950*/  IMAD.U32 R119, R6, 0x10000, RZ ;  /* 0x0001000006777824 */ /* 0x002fe200078e00ff */
[C---:B---3--:R-:W-:Y:S01]  /*0960*/  PRMT R124, R8.reuse, 0x7632, R124 ;  /* 0x00007632087c7816 */ /* 0x048fe2000000007c */
[----:B------:R-:W-:Y:S01]  /*0970*/  IMAD.U32 R121, R8, 0x10000, RZ ;  /* 0x0001000008797824 */ /* 0x000fe200078e00ff */
[C---:B------:R-:W-:Y:S01]  /*0980*/  PRMT R4, R5.reuse, 0x7632, R4 ;  /* 0x0000763205047816 */ /* 0x040fe20000000004 */
[----:B------:R-:W-:Y:S01]  /*0990*/  IMAD.U32 R5, R5, 0x10000, RZ ;  /* 0x0001000005057824 */ /* 0x000fe200078e00ff */
[C---:B------:R-:W-:Y:S01]  /*09a0*/  PRMT R6, R7.reuse, 0x7632, R6 ;  /* 0x0000763207067816 */ /* 0x040fe20000000006 */
[----:B------:R-:W-:Y:S01]  /*09b0*/  IMAD.U32 R7, R7, 0x10000, RZ ;  /* 0x0001000007077824 */ /* 0x000fe200078e00ff */
[C---:B------:R-:W-:Y:S01]  /*09c0*/  PRMT R126, R9.reuse, 0x7632, R126 ;  /* 0x00007632097e7816 */ /* 0x040fe2000000007e */
[----:B------:R-:W-:Y:S01]  /*09d0*/  IMAD.U32 R9, R9, 0x10000, RZ ;  /* 0x0001000009097824 */ /* 0x000fe200078e00ff */
[C---:B------:R-:W-:Y:S01]  /*09e0*/  PRMT R128, R10.reuse, 0x7632, R128 ;  /* 0x000076320a807816 */ /* 0x040fe20000000080 */
[----:B0-----:R-:W-:Y:S01]  /*09f0*/  IMAD.U32 R123, R10, 0x10000, RZ ;  /* 0x000100000a7b7824 */ /* 0x001fe200078e00ff */
[C---:B------:R-:W-:Y:S01]  /*0a00*/  PRMT R8, R11.reuse, 0x7632, R8 ;  /* 0x000076320b087816 */ /* 0x040fe20000000008 */
[----:B------:R-:W-:Y:S01]  /*0a10*/  IMAD.U32 R11, R11, 0x10000, RZ ;  /* 0x000100000b0b7824 */ /* 0x000fe200078e00ff */
[----:B----4-:R-:W-:Y:S01]  /*0a20*/  PRMT R132, R12, 0x7632, R132 ;  /* 0x000076320c847816 */ /* 0x010fe20000000084 */
[----:B-----5:R-:W-:Y:S01]  /*0a30*/  IMAD.U32 R129, R16, 0x10000, RZ ;  /* 0x0001000010817824 */ /* 0x020fe200078e00ff */
[C---:B------:R-:W-:Y:S01]  /*0a40*/  PRMT R130, R13.reuse, 0x7632, R130 ;  /* 0x000076320d827816 */ /* 0x040fe20000000082 */
[----:B------:R-:W-:Y:S01]  /*0a50*/  IMAD.U32 R125, R12, 0x10000, RZ ;  /* 0x000100000c7d7824 */ /* 0x000fe200078e00ff */
[C---:B------:R-:W-:Y:S01]  /*0a60*/  PRMT R136, R14.reuse, 0x7632, R136 ;  /* 0x000076320e887816 */ /* 0x040fe20000000088 */
[----:B------:R-:W-:Y:S01]  /*0a70*/  IMAD.U32 R13, R13, 0x10000, RZ ;  /* 0x000100000d0d7824 */ /* 0x000fe200078e00ff */
[----:B------:R-:W-:Y:S01]  /*0a80*/  PRMT R134, R15, 0x7632, R134 ;  /* 0x000076320f867816 */ /* 0x000fe20000000086 */
[----:B------:R-:W-:Y:S01]  /*0a90*/  IMAD.U32 R127, R14, 0x10000, RZ ;  /* 0x000100000e7f7824 */ /* 0x000fe200078e00ff */
[----:B------:R-:W-:Y:S01]  /*0aa0*/  PRMT R140, R16, 0x7632, R140 ;  /* 0x00007632108c7816 */ /* 0x000fe2000000008c */
[----:B------:R-:W-:Y:S01]  /*0ab0*/  IMAD.U32 R16, R116, 0x10000, RZ ;  /* 0x0001000074107824 */ /* 0x000fe200078e00ff */
[----:B------:R-:W-:Y:S01]  /*0ac0*/  PRMT R138, R17, 0x7632, R138 ;  /* 0x00007632118a7816 */ /* 0x000fe2000000008a */
[----:B------:R-:W-:Y:S01]  /*0ad0*/  IMAD.U32 R15, R15, 0x10000, RZ ;  /* 0x000100000f0f7824 */ /* 0x000fe200078e00ff */
[C---:B------:R-:W-:Y:S01]  /*0ae0*/  PRMT R144, R18.reuse, 0x7632, R144 ;  /* 0x0000763212907816 */ /* 0x040fe20000000090 */
[----:B------:R-:W-:Y:S01]  /*0af0*/  IMAD.U32 R17, R17, 0x10000, RZ ;  /* 0x0001000011117824 */ /* 0x000fe200078e00ff */
[----:B------:R-:W-:Y:S01]  /*0b00*/  PRMT R142, R19, 0x7632, R142 ;  /* 0x00007632138e7816 */ /* 0x000fe2000000008e */
[----:B------:R-:W-:-:S02]  /*0b10*/  IMAD.U32 R131, R18, 0x10000, RZ ;  /* 0x0001000012837824 */ /* 0x000fc400078e00ff */
[----:B------:R-:W-:Y:S02]  /*0b20*/  IMAD.U32 R19, R19, 0x10000, RZ ;  /* 0x0001000013137824 */ /* 0x000fe400078e00ff */
[----:B------:R-:W-:Y:S02]  /*0b30*/  IMAD.U32 R118, R4, 0x10000, RZ ;  /* 0x0001000004767824 */ /* 0x000fe400078e00ff */
[----:B------:R-:W-:Y:S02]  /*0b40*/  IMAD.U32 R120, R120, 0x10000, RZ ;  /* 0x0001000078787824 */ /* 0x000fe400078e00ff */
[----:B------:R-:W-:Y:S02]  /*0b50*/  IMAD.U32 R122, R6, 0x10000, RZ ;  /* 0x00010000067a7824 */ /* 0x000fe400078e00ff */
[----:B------:R-:W-:Y:S02]  /*0b60*/  IMAD.U32 R124, R124, 0x10000, RZ ;  /* 0x000100007c7c7824 */ /* 0x000fe400078e00ff */
        /* <DEDUP_REMOVED lines=10> */
[----:B------:R-:W-:Y:S01]  /*0c10*/  IMAD.U32 R142, R142, 0x10000, RZ ;  /* 0x000100008e8e7824 */ /* 0x000fe200078e00ff */
[----:B------:R-:W-:Y:S05]  /*0c20*/  @P1 BRA `(.L_x_0) ;  /* 0x00001ee000001947 */ /* 0x000fea0003800000 */
[----:B------:R-:W-:Y:S01]  /*0c30*/  FADD R4, R21, 1 ;  /* 0x3f80000015047421 */ /* 0x000fe20000000000 */
[----:B------:R-:W-:Y:S01]  /*0c40*/  FADD R6, R22, 1 ;  /* 0x3f80000016067421 */ /* 0x000fe20000000000 */
[----:B------:R-:W-:Y:S01]  /*0c50*/  FADD R216, R16, -R85 ;  /* 0x8000005510d87221 */ /* 0x000fe20000000000 */
[----:B------:R-:W-:Y:S01]  /*0c60*/  FADD R195, R5, -R86 ;  /* 0x8000005605c37221 */ /* 0x000fe20000000000 */
[C---:B------:R-:W-:Y:S01]  /*0c70*/  FMUL R133, R4.reuse, 0.25 ;  /* 0x3e80000004857820 */ /* 0x040fe20000400000 */
[----:B------:R-:W-:Y:S01]  /*0c80*/  FSETP.GEU.AND P5, PT, |R4|, 1.175494350822287508e-38, PT ;  /* 0x008000000400780b */ /* 0x000fe20003fae200 */
[----:B------:R-:W-:Y:S01]  /*0c90*/  FMUL R135, R216, 0.25 ;  /* 0x3e800000d8877820 */ /* 0x000fe20000400000 */
[C---:B------:R-:W-:Y:S01]  /*0ca0*/  FSETP.GEU.AND P3, PT, |R6|.reuse, 1.175494350822287508e-38, PT ;  /* 0x008000000600780b */ /* 0x040fe20003f6e200 */
[----:B------:R-:W-:Y:S01]  /*0cb0*/  FMUL R137, R6, 0.25 ;  /* 0x3e80000006897820 */ /* 0x000fe20000400000 */
[----:B------:R-:W-:Y:S01]  /*0cc0*/  FSETP.GT.AND P6, PT, |R4|, 8.50705917302346158658e+37, PT ;  /* 0x7e8000000400780b */ /* 0x000fe20003fc4200 */
[----:B------:R-:W-:Y:S01]  /*0cd0*/  FMUL R8, R195, 0.25 ;  /* 0x3e800000c3087820 */ /* 0x000fe20000400000 */
[----:B------:R-:W-:Y:S01]  /*0ce0*/  FSETP.GT.AND P4, PT, |R6|, 8.50705917302346158658e+37, PT ;  /* 0x7e8000000600780b */ /* 0x000fe20003f84200 */
[----:B------:R-:W-:Y:S01]  /*0cf0*/  FADD R218, R118, -R87 ;  /* 0x8000005776da7221 */ /* 0x000fe20000000000 */
[----:B------:R-:W-:Y:S01]  /*0d00*/  FSEL R133, R133, R4, P6 ;  /* 0x0000000485857208 */ /* 0x000fe20003000000 */
[----:B------:R-:W-:Y:S01]  /*0d10*/  FADD R4, R23, 1 ;  /* 0x3f80000017047421 */ /* 0x000fe20000000000 */
[----:B------:R-:W-:Y:S01]  /*0d20*/  FSEL R135, R135, R216, P6 ;  /* 0x000000d887877208 */ /* 0x000fe20003000000 */
[----:B------:R-:W-:Y:S01]  /*0d30*/  FADD R197, R119, -R88 ;  /* 0x8000005877c57221 */ /* 0x000fe20000000000 */
[----:B------:R-:W-:Y:S01]  /*0d40*/  FSEL R137, R137, R6, P4 ;  /* 0x0000000689897208 */ /* 0x000fe20002000000 */
[----:B------:R-:W-:Y:S01]  /*0d50*/  FADD R6, R24, 1 ;  /* 0x3f80000018067421 */ /* 0x000fe20000000000 */
[----:B------:R-:W-:Y:S01]  /*0d60*/  FSEL R174, R8, R195, P4 ;  /* 0x000000c308ae7208 */ /* 0x000fe20002000000 */
[----:B------:R-:W-:Y:S01]  /*0d70*/  @!P5 FMUL R133, R133, 16777216 ;  /* 0x4b8000008585d820 */ /* 0x000fe20000400000 */
[----:B------:R-:W-:Y:S01]  /*0d80*/  @!P5 FMUL R135, R135, 16777216 ;  /* 0x4b8000008787d820 */ /* 0x000fe20000400000 */
[----:B------:R-:W-:Y:S01]  /*0d90*/  FSETP.GEU.AND P5, PT, |R4|, 1.175494350822287508e-38, PT ;  /* 0x008000000400780b */ /* 0x000fe20003fae200 */
[C---:B------:R-:W-:Y:S01]  /*0da0*/  FMUL R143, R6.reuse, 0.25 ;  /* 0x3e800000068f7820 */ /* 0x040fe20000400000 */
[----:B------:R-:W-:Y:S01]  /*0db0*/  FSETP.GT.AND P4, PT, |R6|, 8.50705917302346158658e+37, PT ;  /* 0x7e8000000600780b */ /* 0x000fe20003f84200 */
[----:B------:R-:W-:Y:S01]  /*0dc0*/  @!P3 FMUL R137, R137, 16777216 ;  /* 0x4b8000008989b820 */ /* 0x000fe20000400000 */
[----:B------:R-:W-:Y:S01]  /*0dd0*/  @!P3 FMUL R174, R174, 16777216 ;  /* 0x4b800000aeaeb820 */ /* 0x000fe20000400000 */
[----:B------:R-:W-:Y:S01]  /*0de0*/  FMUL R139, R4, 0.25 ;  /* 0x3e800000048b7820 */ /* 0x000fe20000400000 */
[----:B------:R-:W-:Y:S01]  /*0df0*/  FMUL R141, R218, 0.25 ;  /* 0x3e800000da8d7820 */ /* 0x000fe20000400000 */
[----:B------:R-:W-:Y:S01]  /*0e00*/  FSETP.GEU.AND P3, PT, |R6|, 1.175494350822287508e-38, PT ;  /* 0x008000000600780b */ /* 0x000fe20003f6e200 */
[----:B------:R-:W-:Y:S01]  /*0e10*/  FMUL R8, R197, 0.25 ;  /* 0x3e800000c5087820 */ /* 0x000fe20000400000 */
[----:B------:R-:W-:Y:S01]  /*0e20*/  FSETP.GT.AND P6, PT, |R4|, 8.50705917302346158658e+37, PT ;  /* 0x7e8000000400780b */ /* 0x000fe20003fc4200 */
[----:B------:R-:W-:Y:S01]  /*0e30*/  FADD R220, R120, -R89 ;  /* 0x8000005978dc7221 */ /* 0x000fe20000000000 */
[----:B------:R-:W-:Y:S01]  /*0e40*/  FSEL R143, R143, R6, P4 ;  /* 0x000000068f8f7208 */ /* 0x000fe20002000000 */
[----:B------:R-:W-:Y:S01]  /*0e50*/  FADD R6, R26, 1 ;  /* 0x3f8000001a067421 */ /* 0x000fe20000000000 */
[----:B------:R-:W-:Y:S01]  /*0e60*/  FSEL R139, R139, R4, P6 ;  /* 0x000000048b8b7208 */ /* 0x000fe20003000000 */
[----:B------:R-:W-:Y:S01]  /*0e70*/  FADD R4, R25, 1 ;  /* 0x3f80000019047421 */ /* 0x000fe20000000000 */
[----:B------:R-:W-:Y:S01]  /*0e80*/  FSEL R141, R141, R218, P6 ;  /* 0x000000da8d8d7208 */ /* 0x000fe20003000000 */
[----:B------:R-:W-:Y:S01]  /*0e90*/  FMUL R147, R6, 0.25 ;  /* 0x3e80000006937820 */ /* 0x000fe20000400000 */
[----:B------:R-:W-:Y:S01]  /*0ea0*/  FSEL R146, R8, R197, P4 ;  /* 0x000000c508927208 */ /* 0x000fe20002000000 */
[----:B------:R-:W-:Y:S01]  /*0eb0*/  @!P5 FMUL R139, R139, 16777216 ;  /* 0x4b8000008b8bd820 */ /* 0x000fe20000400000 */
[----:B------:R-:W-:Y:S01]  /*0ec0*/  FSETP.GT.AND P4, PT, |R6|, 8.50705917302346158658e+37, PT ;  /* 0x7e8000000600780b */ /* 0x000fe20003f84200 */
[----:B------:R-:W-:Y:S01]  /*0ed0*/  @!P5 FMUL R141, R141, 16777216 ;  /* 0x4b8000008d8dd820 */ /* 0x000fe20000400000 */
[----:B------:R-:W-:Y:S01]  /*0ee0*/  FSETP.GEU.AND P5, PT, |R4|, 1.175494350822287508e-38, PT ;  /* 0x008000000400780b */ /* 0x000fe20003fae200 */
[----:B------:R-:W-:Y:S01]  /*0ef0*/  @!P3 FMUL R143, R143, 16777216 ;  /* 0x4b8000008f8fb820 */ /* 0x000fe20000400000 */
[----:B------:R-:W-:Y:S01]  /*0f00*/  @!P3 FMUL R146, R146, 16777216 ;  /* 0x4b8000009292b820 */ /* 0x000fe20000400000 */
[----:B------:R-:W-:Y:S01]  /*0f10*/  FSEL R12, R147, R6, P4 ;  /* 0x00000006930c7208 */ /* 0x000fe20002000000 */
[----:B------:R-:W-:Y:S01]  /*0f20*/  FADD R199, R7, -R90 ;  /* 0x8000005a07c77221 */ /* 0x000fe20000000000 */
[----:B------:R-:W-:Y:S01]  /*0f30*/  FMUL R145, R4, 0.25 ;  /* 0x3e80000004917820 */ /* 0x000fe20000400000 */
[----:B------:R-:W-:Y:S01]  /*0f40*/  FSETP.GEU.AND P3, PT, |R6|, 1.175494350822287508e-38, PT ;  /* 0x008000000600780b */ /* 0x000fe20003f6e200 */
[----:B------:R-:W-:Y:S01]  /*0f50*/  FMUL R147, R220, 0.25 ;  /* 0x3e800000dc937820 */ /* 0x000fe20000400000 */
[----:B------:R-:W-:Y:S01]  /*0f60*/  FSETP.GT.AND P6, PT, |R4|, 8.50705917302346158658e+37, PT ;  /* 0x7e8000000400780b */ /* 0x000fe20003fc4200 */
[----:B------:R-:W-:Y:S01]  /*0f70*/  FMUL R10, R199, 0.25 ;  /* 0x3e800000c70a7820 */ /* 0x000fe20000400000 */
[----:B------:R-:W-:Y:S01]  /*0f80*/  FADD R6, R28, 1 ;  /* 0x3f8000001c067421 */ /* 0x000fe20000000000 */
[----:B------:R0:W1:Y:S01]  /*0f90*/  MUFU.RCP R8, R133 ;  /* 0x0000008500087308 */ /* 0x0000620000001000 */
[----:B------:R-:W-:Y:S01]  /*0fa0*/  FSEL R145, R145, R4, P6 ;  /* 0x0000000491917208 */ /* 0x000fe20003000000 */
[----:B------:R-:W-:Y:S01]  /*0fb0*/  FADD R4, R27, 1 ;  /* 0x3f8000001b047421 */ /* 0x000fe20000000000 */
[----:B------:R-:W-:Y:S01]  /*0fc0*/  FSEL R147, R147, R220, P6 ;  /* 0x000000dc93937208 */ /* 0x000fe20003000000 */
[----:B------:R-:W-:Y:S01]  /*0fd0*/  FADD R222, R122, -R91 ;  /* 0x8000005b7ade7221 */ /* 0x000fe20000000000 */
[----:B------:R-:W-:Y:S01]  /*0fe0*/  FSEL R154, R10, R199, P4 ;  /* 0x000000c70a9a7208 */ /* 0x000fe20002000000 */
[----:B------:R-:W-:Y:S01]  /*0ff0*/  FMUL R149, R4, 0.25 ;  /* 0x3e80000004957820 */ /* 0x000fe20000400000 */
[C---:B------:R-:W-:Y:S01]  /*1000*/  FSETP.GT.AND P4, PT, |R6|.reuse, 8.50705917302346158658e+37, PT ;  /* 0x7e8000000600780b */ /* 0x040fe20003f84200 */
[----:B------:R-:W-:Y:S01]  /*1010*/  @!P5 FMUL R145, R145, 16777216 ;  /* 0x4b8000009191d820 */ /* 0x000fe20000400000 */
[----:B0-----:R-:W-:Y:S01]  /*1020*/  FMUL R133, R6, 0.25 ;  /* 0x3e80000006857820 */ /* 0x001fe20000400000 */
[----:B------:R-:W-:Y:S01]  /*1030*/  @!P5 FMUL R147, R147, 16777216 ;  /* 0x4b8000009393d820 */ /* 0x000fe20000400000 */
[----:B------:R-:W-:Y:S01]  /*1040*/  FSETP.GT.AND P6, PT, |R4|, 8.50705917302346158658e+37, PT ;  /* 0x7e8000000400780b */ /* 0x000fe20003fc4200 */
[----:B------:R-:W-:Y:S01]  /*1050*/  @!P3 FMUL R12, R12, 16777216 ;  /* 0x4b8000000c0cb820 */ /* 0x000fe20000400000 */
[----:B------:R-:W-:Y:S01]  /*1060*/  FSETP.GEU.AND P5, PT, |R4|, 1.175494350822287508e-38, PT ;  /* 0x008000000400780b */ /* 0x000fe20003fae200 */
[----:B------:R-:W-:Y:S01]  /*1070*/  @!P3 FMUL R154, R154, 16777216 ;  /* 0x4b8000009a9ab820 */ /* 0x000fe20000400000 */
[----:B------:R-:W-:Y:S01]  /*1080*/  FSEL R150, R133, R6, P4 ;  /* 0x0000000685967208 */ /* 0x000fe20002000000 */
[----:B------:R-:W-:Y:S01]  /*1090*/  FADD R201, R121, -R92 ;  /* 0x8000005c79c97221 */ /* 0x000fe20000000000 */
[----:B------:R-:W-:Y:S01]  /*10a0*/  FSETP.GEU.AND P3, PT, |R6|, 1.175494350822287508e-38, PT ;  /* 0x008000000600780b */ /* 0x000fe20003f6e200 */
[----:B------:R-:W-:Y:S01]  /*10b0*/  FMUL R133, R222, 0.25 ;  /* 0x3e800000de857820 */ /* 0x000fe20000400000 */
[----:B------:R-:W-:Y:S01]  /*10c0*/  FSEL R149, R149, R4, P6 ;  /* 0x0000000495957208 */ /* 0x000fe20003000000 */
[----:B------:R-:W-:Y:S01]  /*10d0*/  FADD R4, R29, 1 ;  /* 0x3f8000001d047421 */ /* 0x000fe20000000000 */
[----:B------:R-:W-:Y:S01]  /*10e0*/  FMUL R18, R201, 0.25 ;  /* 0x3e800000c9127820 */ /* 0x000fe20000400000 */
[----:B------:R-:W-:Y:S01]  /*10f0*/  FADD R6, R30, 1 ;  /* 0x3f8000001e067421 */ /* 0x000fe20000000000 */
[----:B------:R-:W-:Y:S01]  /*1100*/  FSEL R148, R133, R222, P6 ;  /* 0x000000de85947208 */ /* 0x000fe20003000000 */
[C---:B------:R-:W-:Y:S01]  /*1110*/  FMUL R133, R4.reuse, 0.25 ;  /* 0x3e80000004857820 */ /* 0x040fe20000400000 */
[----:B------:R-:W-:Y:S01]  /*1120*/  FSETP.GT.AND P6, PT, |R4|, 8.50705917302346158658e+37, PT ;  /* 0x7e8000000400780b */ /* 0x000fe20003fc4200 */
[----:B------:R-:W-:Y:S01]  /*1130*/  FADD R224, R124, -R93 ;  /* 0x8000005d7ce07221 */ /* 0x000fe20000000000 */
[----:B------:R-:W-:Y:S01]  /*1140*/  FSEL R151, R18, R201, P4 ;  /* 0x000000c912977208 */ /* 0x000fe20002000000 */
[----:B------:R-:W-:Y:S01]  /*1150*/  @!P5 FMUL R149, R149, 16777216 ;  /* 0x4b8000009595d820 */ /* 0x000fe20000400000 */
[----:B------:R-:W-:Y:S01]  /*1160*/  @!P5 FMUL R148, R148, 16777216 ;  /* 0x4b8000009494d820 */ /* 0x000fe20000400000 */
[----:B------:R0:W-:Y:S01]  /*1170*/  MUFU.RCP R14, R145 ;  /* 0x00000091000e7308 */ /* 0x0001e20000001000 */
[----:B------:R-:W-:Y:S01]  /*1180*/  FMUL R153, R6, 0.25 ;  /* 0x3e80000006997820 */ /* 0x000fe20000400000 */
[----:B------:R-:W-:Y:S01]  /*1190*/  FSETP.GEU.AND P5, PT, |R4|, 1.175494350822287508e-38, PT ;  /* 0x008000000400780b */ /* 0x000fe20003fae200 */
[----:B------:R-:W-:Y:S01]  /*11a0*/  @!P3 FMUL R150, R150, 16777216 ;  /* 0x4b8000009696b820 */ /* 0x000fe20000400000 */
[----:B------:R-:W-:Y:S01]  /*11b0*/  FSEL R133, R133, R4, P6 ;  /* 0x0000000485857208 */ /* 0x000fe20003000000 */
[----:B------:R-:W-:Y:S01]  /*11c0*/  FADD R4, R31, 1 ;  /* 0x3f8000001f047421 */ /* 0x000fe20000000000 */
[----:B------:R-:W-:Y:S01]  /*11d0*/  FSETP.GT.AND P4, PT, |R6|, 8.50705917302346158658e+37, PT ;  /* 0x7e8000000600780b */ /* 0x000fe20003f84200 */
[----:B------:R-:W-:Y:S01]  /*11e0*/  @!P3 FMUL R151, R151, 16777216 ;  /* 0x4b8000009797b820 */ /* 0x000fe20000400000 */
[----:B------:R-:W-:Y:S01]  /*11f0*/  FADD R181, R9, -R94 ;  /* 0x8000005e09b57221 */ /* 0x000fe20000000000 */
[----:B0-----:R-:W-:Y:S01]  /*1200*/  FMUL R145, R224, 0.25 ;  /* 0x3e800000e0917820 */ /* 0x001fe20000400000 */
[----:B------:R-:W-:Y:S01]  /*1210*/  FSETP.GEU.AND P3, PT, |R6|, 1.175494350822287508e-38, PT ;  /* 0x008000000600780b */ /* 0x000fe20003f6e200 */
[----:B------:R-:W0:Y:S01]  /*1220*/  MUFU.RCP R10, R139 ;  /* 0x0000008b000a7308 */ /* 0x000e220000001000 */
[----:B------:R-:W-:Y:S01]  /*1230*/  FSEL R152, R153, R6, P4 ;  /* 0x0000000699987208 */ /* 0x000fe20002000000 */
[----:B------:R-:W-:Y:S01]  /*1240*/  FMUL R155, R4, 0.25 ;  /* 0x3e800000049b7820 */ /* 0x000fe20000400000 */
[----:B------:R-:W-:Y:S01]  /*1250*/  FSEL R153, R145, R224, P6 ;  /* 0x000000e091997208 */ /* 0x000fe20003000000 */
[----:B------:R-:W-:Y:S01]  /*1260*/  FADD R6, R32, 1 ;  /* 0x3f80000020067421 */ /* 0x000fe20000000000 */
[----:B------:R-:W-:Y:S01]  /*1270*/  FSETP.GT.AND P6, PT, |R4|, 8.50705917302346158658e+37, PT ;  /* 0x7e8000000400780b */ /* 0x000fe20003fc4200 */
[----:B------:R-:W-:Y:S01]  /*1280*/  FADD R200, R126, -R95 ;  /* 0x8000005f7ec87221 */ /* 0x000fe20000000000 */
[----:B------:R-:W-:Y:S01]  /*1290*/  FADD R177, R123, -R96 ;  /* 0x800000607bb17221 */ /* 0x000fe20000000000 */
[----:B------:R2:W-:Y:S01]  /*12a0*/  MUFU.RCP R139, R12 ;  /* 0x0000000c008b7308 */ /* 0x0005e20000001000 */
[----:B------:R-:W-:Y:S01]  /*12b0*/  FSEL R157, R155, R4, P6 ;  /* 0x000000049b9d7208 */ /* 0x000fe20003000000 */
[----:B------:R-:W-:Y:S01]  /*12c0*/  @!P5 FMUL R133, R133, 16777216 ;  /* 0x4b8000008585d820 */ /* 0x000fe20000400000 */
[----:B------:R-:W-:Y:S01]  /*12d0*/  FMUL R159, R200, 0.25 ;  /* 0x3e800000c89f7820 */ /* 0x000fe20000400000 */
[----:B------:R-:W-:Y:S01]  /*12e0*/  @!P3 FMUL R152, R152, 16777216 ;  /* 0x4b8000009898b820 */ /* 0x000fe20000400000 */
[----:B------:R-:W-:Y:S01]  /*12f0*/  @!P5 FMUL R153, R153, 16777216 ;  /* 0x4b8000009999d820 */ /* 0x000fe20000400000 */
[----:B------:R-:W-:Y:S01]  /*1300*/  FSETP.GEU.AND P5, PT, |R4|, 1.175494350822287508e-38, PT ;  /* 0x008000000400780b */ /* 0x000fe20003fae200 */
[----:B------:R-:W-:Y:S01]  /*1310*/  FADD R196, R128, -R97 ;  /* 0x8000006180c47221 */ /* 0x000fe20000000000 */
[----:B------:R3:W-:Y:S01]  /*1320*/  MUFU.RCP R18, R149 ;  /* 0x0000009500127308 */ /* 0x0007e20000001000 */
[----:B--2---:R-:W-:Y:S01]  /*1330*/  FMUL R12, R181, 0.25 ;  /* 0x3e800000b50c7820 */ /* 0x004fe20000400000 */
[----:B------:R-:W-:Y:S01]  /*1340*/  FADD R4, R20, 1 ;  /* 0x3f80000014047421 */ /* 0x000fe20000000000 */
[----:B------:R-:W-:Y:S01]  /*1350*/  FSEL R159, R159, R200, P6 ;  /* 0x000000c89f9f7208 */ /* 0x000fe20003000000 */
[----:B------:R-:W-:Y:S01]  /*1360*/  FMUL R161, R196, 0.25 ;  /* 0x3e800000c4a17820 */ /* 0x000fe20000400000 */
[----:B------:R-:W-:Y:S01]  /*1370*/  FADD R175, R117, -R84 ;  /* 0x8000005475af7221 */ /* 0x000fe20000000000 */
[----:B------:R-:W-:Y:S01]  /*1380*/  FSEL R155, R12, R181, P4 ;  /* 0x000000b50c9b7208 */ /* 0x000fe20002000000 */
[----:B------:R-:W-:Y:S01]  /*1390*/  FMUL R12, R177, 0.25 ;  /* 0x3e800000b10c7820 */ /* 0x000fe20000400000 */
[C---:B------:R-:W-:Y:S01]  /*13a0*/  FSETP.GT.AND P4, PT, |R6|.reuse, 8.50705917302346158658e+37, PT ;  /* 0x7e8000000600780b */ /* 0x040fe20003f84200 */
[C---:B---3--:R-:W-:Y:S01]  /*13b0*/  FMUL R149, R6.reuse, 0.25 ;  /* 0x3e80000006957820 */ /* 0x048fe20000400000 */
[----:B------:R2:W3:Y:S01]  /*13c0*/  MUFU.RCP R156, R133 ;  /* 0x00000085009c7308 */ /* 0x0004e20000001000 */
[----:B------:R-:W-:Y:S01]  /*13d0*/  @!P3 FMUL R155, R155, 16777216 ;  /* 0x4b8000009b9bb820 */ /* 0x000fe20000400000 */
[----:B------:R-:W-:Y:S01]  /*13e0*/  FSETP.GEU.AND P3, PT, |R6|, 1.175494350822287508e-38, PT ;  /* 0x008000000600780b */ /* 0x000fe20003f6e200 */
[----:B------:R-:W-:Y:S01]  /*13f0*/  FADD R171, R11, -R98 ;  /* 0x800000620bab7221 */ /* 0x000fe20000000000 */
[----:B------:R-:W-:Y:S01]  /*1400*/  FSEL R158, R149, R6, P4 ;  /* 0x00000006959e7208 */ /* 0x000fe20002000000 */
[----:B------:R-:W-:Y:S01]  /*1410*/  FADD R6, R33, 1 ;  /* 0x3f80000021067421 */ /* 0x000fe20000000000 */
[----:B------:R-:W-:Y:S01]  /*1420*/  FSEL R160, R12, R177, P4 ;  /* 0x000000b10ca07208 */ /* 0x000fe20002000000 */
[----:B------:R-:W-:Y:S01]  /*1430*/  @!P5 FMUL R157, R157, 16777216 ;  /* 0x4b8000009d9dd820 */ /* 0x000fe20000400000 */
[----:B------:R-:W-:Y:S01]  /*1440*/  FSETP.GEU.AND P4, PT, |R4|, 1.175494350822287508e-38, PT ;  /* 0x008000000400780b */ /* 0x000fe20003f8e200 */
[C---:B--2---:R-:W-:Y:S01]  /*1450*/  FMUL R133, R6.reuse, 0.25 ;  /* 0x3e80000006857820 */ /* 0x044fe20000400000 */
[C---:B------:R-:W-:Y:S01]  /*1460*/  FSETP.GT.AND P6, PT, |R6|.reuse, 8.50705917302346158658e+37, PT ;  /* 0x7e8000000600780b */ /* 0x040fe20003fc4200 */
[----:B------:R2:W-:Y:S01]  /*1470*/  MUFU.RCP R149, R152 ;  /* 0x0000009800957308 */ /* 0x0005e20000001000 */
[----:B------:R-:W-:Y:S01]  /*1480*/  @!P5 FMUL R159, R159, 16777216 ;  /* 0x4b8000009f9fd820 */ /* 0x000fe20000400000 */
[----:B------:R-:W-:Y:S01]  /*1490*/  FSETP.GEU.AND P5, PT, |R6|, 1.175494350822287508e-38, PT ;  /* 0x008000000600780b */ /* 0x000fe20003fae200 */
[----:B------:R-:W-:Y:S01]  /*14a0*/  FMUL R192, R171, 0.25 ;  /* 0x3e800000abc07820 */ /* 0x000fe20000400000 */
[----:B------:R-:W-:Y:S01]  /*14b0*/  FSEL R162, R133, R6, P6 ;  /* 0x0000000685a27208 */ /* 0x000fe20003000000 */
[----:B------:R-:W-:Y:S01]  /*14c0*/  FMUL R133, R4, 0.25 ;  /* 0x3e80000004857820 */ /* 0x000fe20000400000 */
[----:B------:R-:W-:Y:S01]  /*14d0*/  FSEL R163, R161, R196, P6 ;  /* 0x000000c4a1a37208 */ /* 0x000fe20003000000 */
[----:B------:R-:W-:Y:S01]  /*14e0*/  @!P3 FMUL R158, R158, 16777216 ;  /* 0x4b8000009e9eb820 */ /* 0x000fe20000400000 */
[----:B------:R-:W-:Y:S01]  /*14f0*/  FSETP.GT.AND P6, PT, |R4|, 8.50705917302346158658e+37, PT ;  /* 0x7e8000000400780b */ /* 0x000fe20003fc4200 */
[----:B------:R-:W4:Y:S01]  /*1500*/  MUFU.RCP R137, R137 ;  /* 0x0000008900897308 */ /* 0x000f220000001000 */
[----:B------:R-:W-:Y:S01]  /*1510*/  @!P3 FMUL R160, R160, 16777216 ;  /* 0x4b800000a0a0b820 */ /* 0x000fe20000400000 */
[----:B------:R-:W-:Y:S01]  /*1520*/  FADD R169, R125, -R100 ;  /* 0x800000647da97221 */ /* 0x000fe20000000000 */
[----:B------:R-:W-:Y:S01]  /*1530*/  FSEL R12, R133, R4, P6 ;  /* 0x00000004850c7208 */ /* 0x000fe20003000000 */
[----:B-1----:R-:W-:Y:S01]  /*1540*/  FFMA R133, R8, R135, R85 ;  /* 0x0000008708857223 */ /* 0x002fe20000000055 */
[----:B0-----:R-:W-:Y:S01]  /*1550*/  FFMA R4, R10, R141, R87 ;  /* 0x0000008d0a047223 */ /* 0x001fe20000000057 */
[----:B------:R-:W-:Y:S01]  /*1560*/  FMUL R10, R175, 0.25 ;  /* 0x3e800000af0a7820 */ /* 0x000fe20000400000 */
[----:B------:R-:W-:Y:S01]  /*1570*/  FADD R194, R116, -R99 ;  /* 0x8000006374c27221 */ /* 0x000fe20000000000 */
[----:B------:R-:W-:Y:S01]  /*1580*/  @!P4 FMUL R12, R12, 16777216 ;  /* 0x4b8000000c0cc820 */ /* 0x000fe20000400000 */
[----:B------:R-:W-:Y:S01]  /*1590*/  @!P5 FMUL R162, R162, 16777216 ;  /* 0x4b800000a2a2d820 */ /* 0x000fe20000400000 */
[----:B------:R-:W-:Y:S01]  /*15a0*/  @!P5 FMUL R163, R163, 16777216 ;  /* 0x4b800000a3a3d820 */ /* 0x000fe20000400000 */
[----:B--2---:R-:W-:Y:S01]  /*15b0*/  FSEL R152, R10, R175, P6 ;  /* 0x000000af0a987208 */ /* 0x004fe20003000000 */
[----:B------:R-:W0:Y:S01]  /*15c0*/  MUFU.RCP R135, R12 ;  /* 0x0000000c00877308 */ /* 0x000e220000001000 */
[----:B---3--:R-:W-:Y:S01]  /*15d0*/  FFMA R10, R156, R153, R93 ;  /* 0x000000999c0a7223 */ /* 0x008fe2000000005d */
[----:B------:R-:W-:Y:S01]  /*15e0*/  FADD R156, R35, 1 ;  /* 0x3f800000239c7421 */ /* 0x000fe20000000000 */
[----:B------:R-:W-:Y:S01]  /*15f0*/  FMUL R198, R169, 0.25 ;  /* 0x3e800000a9c67820 */ /* 0x000fe20000400000 */
[----:B------:R-:W-:Y:S01]  /*1600*/  @!P4 FMUL R152, R152, 16777216 ;  /* 0x4b8000009898c820 */ /* 0x000fe20000400000 */
[----:B----4-:R-:W-:Y:S01]  /*1610*/  FFMA R174, R137, R174, R86 ;  /* 0x000000ae89ae7223 */ /* 0x010fe20000000056 */
[----:B------:R-:W-:Y:S01]  /*1620*/  FADD R137, R36, 1 ;  /* 0x3f80000024897421 */ /* 0x000fe20000000000 */
[C---:B------:R-:W-:Y:S01]  /*1630*/  FSETP.GEU.AND P6, PT, |R156|.reuse, 1.175494350822287508e-38, PT ;  /* 0x008000009c00780b */ /* 0x040fe20003fce200 */
[C---:B------:R-:W-:Y:S01]  /*1640*/  FMUL R173, R156.reuse, 0.25 ;  /* 0x3e8000009cad7820 */ /* 0x040fe20000400000 */
[----:B------:R-:W-:Y:S01]  /*1650*/  FSETP.GT.AND P5, PT, |R156|, 8.50705917302346158658e+37, PT ;  /* 0x7e8000009c00780b */ /* 0x000fe20003fa4200 */
[----:B------:R-:W-:Y:S01]  /*1660*/  FMUL R183, R194, 0.25 ;  /* 0x3e800000c2b77820 */ /* 0x000fe20000400000 */
[----:B------:R-:W-:Y:S01]  /*1670*/  MUFU.RCP R145, R150 ;  /* 0x0000009600917308 */ /* 0x000fe20000001000 */
[----:B------:R-:W-:Y:S01]  /*1680*/  FFMA R154, R139, R154, R90 ;  /* 0x0000009a8b9a7223 */ /* 0x000fe2000000005a */
[----:B------:R-:W-:Y:S01]  /*1690*/  FSEL R202, R173, R156, P5 ;  /* 0x0000009cadca7208 */ /* 0x000fe20002800000 */
[----:B------:R-:W-:Y:S01]  /*16a0*/  FADD R139, R38, 1 ;  /* 0x3f800000268b7421 */ /* 0x000fe20000000000 */
[----:B------:R-:W-:Y:S01]  /*16b0*/  FADD R165, R13, -R102 ;  /* 0x800000660da57221 */ /* 0x000fe20000000000 */
[----:B0-----:R-:W-:Y:S01]  /*16c0*/  FFMA R152, R135, R152, R84 ;  /* 0x0000009887987223 */ /* 0x001fe20000000054 */
[----:B------:R-:W-:Y:S01]  /*16d0*/  FADD R135, R34, 1 ;  /* 0x3f80000022877421 */ /* 0x000fe20000000000 */
[----:B------:R-:W-:Y:S01]  /*16e0*/  FADD R190, R132, -R101 ;  /* 0x8000006584be7221 */ /* 0x000fe20000000000 */
[----:B------:R-:W0:Y:S01]  /*16f0*/  MUFU.RCP R150, R157 ;  /* 0x0000009d00967308 */ /* 0x000e220000001000 */
[----:B------:R-:W-:Y:S01]  /*1700*/  @!P6 FMUL R202, R202, 16777216 ;  /* 0x4b800000cacae820 */ /* 0x000fe20000400000 */
[C---:B------:R-:W-:Y:S01]  /*1710*/  FMUL R186, R135.reuse, 0.25 ;  /* 0x3e80000087ba7820 */ /* 0x040fe20000400000 */
[----:B------:R-:W-:Y:S01]  /*1720*/  FSETP.GEU.AND P4, PT, |R135|, 1.175494350822287508e-38, PT ;  /* 0x008000008700780b */ /* 0x000fe20003f8e200 */
[----:B------:R-:W-:Y:S01]  /*1730*/  FMUL R204, R139, 0.25 ;  /* 0x3e8000008bcc7820 */ /* 0x000fe20000400000 */
[----:B------:R-:W-:Y:S01]  /*1740*/  FSETP.GT.AND P3, PT, |R135|, 8.50705917302346158658e+37, PT ;  /* 0x7e8000008700780b */ /* 0x000fe20003f64200 */
[----:B------:R-:W-:Y:S01]  /*1750*/  FMUL R208, R165, 0.25 ;  /* 0x3e800000a5d07820 */ /* 0x000fe20000400000 */
[----:B------:R-:W-:Y:S01]  /*1760*/  FMUL R185, R190, 0.25 ;  /* 0x3e800000beb97820 */ /* 0x000fe20000400000 */
[----:B------:R1:W2:Y:S01]  /*1770*/  MUFU.RCP R161, R158 ;  /* 0x0000009e00a17308 */ /* 0x0002a20000001000 */
[----:B------:R-:W-:Y:S01]  /*1780*/  FSEL R179, R186, R135, P3 ;  /* 0x00000087bab37208 */ /* 0x000fe20001800000 */
[C---:B------:R-:W-:Y:S01]  /*1790*/  FMUL R186, R137.reuse, 0.25 ;  /* 0x3e80000089ba7820 */ /* 0x040fe20000400000 */
[----:B------:R-:W-:Y:S01]  /*17a0*/  FSEL R167, R192, R171, P3 ;  /* 0x000000abc0a77208 */ /* 0x000fe20001800000 */
[----:B------:R-:W-:Y:S01]  /*17b0*/  FADD R141, R40, 1 ;  /* 0x3f800000288d7421 */ /* 0x000fe20000000000 */
[----:B------:R-:W-:Y:S01]  /*17c0*/  FSETP.GT.AND P3, PT, |R137|, 8.50705917302346158658e+37, PT ;  /* 0x7e8000008900780b */ /* 0x000fe20003f64200 */
[----:B------:R-:W-:Y:S01]  /*17d0*/  FFMA R6, R14, R147, R89 ;  /* 0x000000930e067223 */ /* 0x000fe20000000059 */
[----:B------:R-:W-:Y:S01]  /*17e0*/  FSEL R192, R183, R194, P5 ;  /* 0x000000c2b7c07208 */ /* 0x000fe20002800000 */
[----:B------:R-:W-:Y:S01]  /*17f0*/  @!P4 FMUL R179, R179, 16777216 ;  /* 0x4b800000b3b3c820 */ /* 0x000fe20000400000 */
[----:B------:R-:W-:Y:S01]  /*1800*/  @!P4 FMUL R167, R167, 16777216 ;  /* 0x4b800000a7a7c820 */ /* 0x000fe20000400000 */
[----:B------:R-:W-:Y:S01]  /*1810*/  FSETP.GEU.AND P4, PT, |R137|, 1.175494350822287508e-38, PT ;  /* 0x008000008900780b */ /* 0x000fe20003f8e200 */
[----:B------:R-:W3:Y:S01]  /*1820*/  MUFU.RCP R162, R162 ;  /* 0x000000a200a27308 */ /* 0x000ee20000001000 */
[----:B------:R-:W-:Y:S01]  /*1830*/  FSEL R186, R186, R137, P3 ;  /* 0x00000089baba7208 */ /* 0x000fe20001800000 */
[----:B-1----:R-:W-:Y:S01]  /*1840*/  FADD R158, R37, 1 ;  /* 0x3f800000259e7421 */ /* 0x002fe20000000000 */
[----:B------:R-:W-:Y:S01]  /*1850*/  FSEL R173, R198, R169, P3 ;  /* 0x000000a9c6ad7208 */ /* 0x000fe20001800000 */
[----:B------:R-:W-:Y:S01]  /*1860*/  @!P6 FMUL R192, R192, 16777216 ;  /* 0x4b800000c0c0e820 */ /* 0x000fe20000400000 */
[----:B------:R-:W-:Y:S01]  /*1870*/  FSETP.GT.AND P3, PT, |R139|, 8.50705917302346158658e+37, PT ;  /* 0x7e8000008b00780b */ /* 0x000fe20003f64200 */
[C---:B------:R-:W-:Y:S01]  /*1880*/  FMUL R183, R158.reuse, 0.25 ;  /* 0x3e8000009eb77820 */ /* 0x040fe20000400000 */
[C---:B------:R-:W-:Y:S01]  /*1890*/  FSETP.GEU.AND P6, PT, |R158|.reuse, 1.175494350822287508e-38, PT ;  /* 0x008000009e00780b */ /* 0x040fe20003fce200 */
[----:B------:R-:W1:Y:S01]  /*18a0*/  MUFU.RCP R143, R143 ;  /* 0x0000008f008f7308 */ /* 0x000e620000001000 */
[----:B------:R-:W-:Y:S01]  /*18b0*/  FSETP.GT.AND P5, PT, |R158|, 8.50705917302346158658e+37, PT ;  /* 0x7e8000009e00780b */ /* 0x000fe20003fa4200 */
[----:B0-----:R-:W-:Y:S01]  /*18c0*/  FFMA R12, R150, R159, R95 ;  /* 0x0000009f960c7223 */ /* 0x001fe2000000005f */
[----:B------:R-:W-:Y:S01]  /*18d0*/  FSEL R189, R204, R139, P3 ;  /* 0x0000008bccbd7208 */ /* 0x000fe20001800000 */
[----:B------:R-:W-:Y:S01]  /*18e0*/  @!P4 FMUL R186, R186, 16777216 ;  /* 0x4b800000babac820 */ /* 0x000fe20000400000 */
[----:B------:R-:W-:Y:S01]  /*18f0*/  @!P4 FMUL R173, R173, 16777216 ;  /* 0x4b800000adadc820 */ /* 0x000fe20000400000 */
[----:B------:R-:W-:Y:S01]  /*1900*/  FSETP.GEU.AND P4, PT, |R139|, 1.175494350822287508e-38, PT ;  /* 0x008000008b00780b */ /* 0x000fe20003f8e200 */
[----:B--2---:R-:W-:Y:S01]  /*1910*/  FFMA R150, R161, R160, R96 ;  /* 0x000000a0a1967223 */ /* 0x004fe20000000060 */
[----:B------:R-:W-:Y:S01]  /*1920*/  FSEL R206, R183, R158, P5 ;  /* 0x0000009eb7ce7208 */ /* 0x000fe20002800000 */
[----:B------:R-:W-:Y:S01]  /*1930*/  FADD R160, R39, 1 ;  /* 0x3f80000027a07421 */ /* 0x000fe20000000000 */
[----:B------:R-:W-:Y:S01]  /*1940*/  FSEL R183, R208, R165, P3 ;  /* 0x000000a5d0b77208 */ /* 0x000fe20001800000 */
[----:B---3--:R-:W-:Y:S01]  /*1950*/  FFMA R14, R162, R163, R97 ;  /* 0x000000a3a20e7223 */ /* 0x008fe20000000061 */
[----:B------:R-:W-:Y:S01]  /*1960*/  FSEL R198, R185, R190, P5 ;  /* 0x000000beb9c67208 */ /* 0x000fe20002800000 */
[----:B------:R-:W-:Y:S01]  /*1970*/  FADD R188, R130, -R103 ;  /* 0x8000006782bc7221 */ /* 0x000fe20000000000 */
[----:B------:R-:W-:Y:S01]  /*1980*/  FADD R163, R127, -R104 ;  /* 0x800000687fa37221 */ /* 0x000fe20000000000 */
[----:B------:R-:W-:Y:S01]  /*1990*/  @!P6 FMUL R206, R206, 16777216 ;  /* 0x4b800000cecee820 */ /* 0x000fe20000400000 */
[----:B------:R-:W-:Y:S01]  /*19a0*/  FMUL R185, R160, 0.25 ;  /* 0x3e800000a0b97820 */ /* 0x000fe20000400000 */
[----:B------:R-:W-:Y:S01]  /*19b0*/  @!P6 FMUL R198, R198, 16777216 ;  /* 0x4b800000c6c6e820 */ /* 0x000fe20000400000 */
[----:B------:R-:W-:Y:S01]  /*19c0*/  FSETP.GEU.AND P6, PT, |R160|, 1.175494350822287508e-38, PT ;  /* 0x00800000a000780b */ /* 0x000fe20003fce200 */
[----:B------:R-:W-:Y:S01]  /*19d0*/  @!P4 FMUL R189, R189, 16777216 ;  /* 0x4b800000bdbdc820 */ /* 0x000fe20000400000 */
[----:B------:R-:W-:Y:S01]  /*19e0*/  @!P4 FMUL R183, R183, 16777216 ;  /* 0x4b800000b7b7c820 */ /* 0x000fe20000400000 */
[C---:B------:R-:W-:Y:S01]  /*19f0*/  FSETP.GEU.AND P4, PT, |R141|.reuse, 1.175494350822287508e-38, PT ;  /* 0x008000008d00780b */ /* 0x040fe20003f8e200 */
[----:B------:R-:W-:Y:S01]  /*1a00*/  FMUL R191, R188, 0.25 ;  /* 0x3e800000bcbf7820 */ /* 0x000fe20000400000 */
[----:B------:R-:W-:Y:S01]  /*1a10*/  FSETP.GT.AND P5, PT, |R160|, 8.50705917302346158658e+37, PT ;  /* 0x7e800000a000780b */ /* 0x000fe20003fa4200 */
[----:B------:R-:W-:Y:S01]  /*1a20*/  FMUL R208, R141, 0.25 ;  /* 0x3e8000008dd07820 */ /* 0x000fe20000400000 */
[----:B------:R-:W-:Y:S01]  /*1a30*/  FMUL R212, R163, 0.25 ;  /* 0x3e800000a3d47820 */ /* 0x000fe20000400000 */
[----:B------:R-:W-:Y:S01]  /*1a40*/  FSETP.GT.AND P3, PT, |R141|, 8.50705917302346158658e+37, PT ;  /* 0x7e8000008d00780b */ /* 0x000fe20003f64200 */
[----:B-1----:R-:W-:Y:S01]  /*1a50*/  FFMA R146, R143, R146, R88 ;  /* 0x000000928f927223 */ /* 0x002fe20000000058 */
[----:B------:R-:W-:Y:S01]  /*1a60*/  FSEL R210, R185, R160, P5 ;  /* 0x000000a0b9d27208 */ /* 0x000fe20002800000 */
[----:B------:R-:W-:Y:S01]  /*1a70*/  FADD R143, R42, 1 ;  /* 0x3f8000002a8f7421 */ /* 0x000fe20000000000 */
[----:B------:R-:W-:Y:S01]  /*1a80*/  FSEL R204, R191, R188, P5 ;  /* 0x000000bcbfcc7208 */ /* 0x000fe20002800000 */
[----:B------:R-:W-:Y:S01]  /*1a90*/  FADD R162, R41, 1 ;  /* 0x3f80000029a27421 */ /* 0x000fe20000000000 */
[----:B------:R-:W-:Y:S01]  /*1aa0*/  FSEL R191, R208, R141, P3 ;  /* 0x0000008dd0bf7208 */ /* 0x000fe20001800000 */
[----:B------:R-:W-:Y:S01]  /*1ab0*/  FADD R161, R15, -R106 ;  /* 0x8000006a0fa17221 */ /* 0x000fe20000000000 */
[----:B------:R-:W-:Y:S01]  /*1ac0*/  FSEL R185, R212, R163, P3 ;  /* 0x000000a3d4b97208 */ /* 0x000fe20001800000 */
[----:B------:R-:W-:Y:S01]  /*1ad0*/  FADD R184, R136, -R105 ;  /* 0x8000006988b87221 */ /* 0x000fe20000000000 */
[----:B------:R-:W-:Y:S01]  /*1ae0*/  @!P6 FMUL R210, R210, 16777216 ;  /* 0x4b800000d2d2e820 */ /* 0x000fe20000400000 */
[----:B------:R-:W-:Y:S01]  /*1af0*/  @!P4 FMUL R191, R191, 16777216 ;  /* 0x4b800000bfbfc820 */ /* 0x000fe20000400000 */
[----:B------:R-:W-:Y:S01]  /*1b00*/  @!P6 FMUL R204, R204, 16777216 ;  /* 0x4b800000cccce820 */ /* 0x000fe20000400000 */
[----:B------:R-:W-:Y:S01]  /*1b10*/  @!P4 FMUL R185, R185, 16777216 ;  /* 0x4b800000b9b9c820 */ /* 0x000fe20000400000 */
[----:B------:R-:W-:Y:S01]  /*1b20*/  FSETP.GEU.AND P4, PT, |R143|, 1.175494350822287508e-38, PT ;  /* 0x008000008f00780b */ /* 0x000fe20003f8e200 */
[----:B------:R0:W-:Y:S01]  /*1b30*/  MUFU.RCP R187, R186 ;  /* 0x000000ba00bb7308 */ /* 0x0001e20000001000 */
[C---:B------:R-:W-:Y:S01]  /*1b40*/  FSETP.GEU.AND P6, PT, |R162|.reuse, 1.175494350822287508e-38, PT ;  /* 0x00800000a200780b */ /* 0x040fe20003fce200 */
[C---:B------:R-:W-:Y:S01]  /*1b50*/  FMUL R193, R162.reuse, 0.25 ;  /* 0x3e800000a2c17820 */ /* 0x040fe20000400000 */
[----:B------:R-:W-:Y:S01]  /*1b60*/  FSETP.GT.AND P5, PT, |R162|, 8.50705917302346158658e+37, PT ;  /* 0x7e800000a200780b */ /* 0x000fe20003fa4200 */
[----:B------:R-:W-:Y:S01]  /*1b70*/  FMUL R212, R161, 0.25 ;  /* 0x3e800000a1d47820 */ /* 0x000fe20000400000 */
[----:B------:R-:W-:Y:S01]  /*1b80*/  FSETP.GT.AND P3, PT, |R143|, 8.50705917302346158658e+37, PT ;  /* 0x7e8000008f00780b */ /* 0x000fe20003f64200 */
[----:B------:R-:W-:Y:S01]  /*1b90*/  FMUL R203, R184, 0.25 ;  /* 0x3e800000b8cb7820 */ /* 0x000fe20000400000 */
[----:B------:R-:W-:Y:S01]  /*1ba0*/  FFMA R8, R18, R148, R91 ;  /* 0x0000009412087223 */ /* 0x000fe2000000005b */
[----:B------:R-:W-:Y:S01]  /*1bb0*/  FSEL R214, R193, R162, P5 ;  /* 0x000000a2c1d67208 */ /* 0x000fe20002800000 */
[----:B0-----:R-:W-:Y:S01]  /*1bc0*/  FMUL R186, R143, 0.25 ;  /* 0x3e8000008fba7820 */ /* 0x001fe20000400000 */
[----:B------:R-:W-:Y:S01]  /*1bd0*/  FFMA R18, R145, R151, R92 ;  /* 0x0000009791127223 */ /* 0x000fe2000000005c */
[----:B------:R-:W-:Y:S01]  /*1be0*/  FSEL R193, R212, R161, P3 ;  /* 0x000000a1d4c17208 */ /* 0x000fe20001800000 */
[----:B------:R-:W-:Y:S01]  /*1bf0*/  FADD R145, R44, 1 ;  /* 0x3f8000002c917421 */ /* 0x000fe20000000000 */
[----:B------:R-:W-:Y:S01]  /*1c00*/  FSEL R208, R203, R184, P5 ;  /* 0x000000b8cbd07208 */ /* 0x000fe20002800000 */
[----:B------:R-:W-:Y:S01]  /*1c10*/  FADD R164, R43, 1 ;  /* 0x3f8000002ba47421 */ /* 0x000fe20000000000 */
[----:B------:R-:W-:Y:S01]  /*1c20*/  FSEL R186, R186, R143, P3 ;  /* 0x0000008fbaba7208 */ /* 0x000fe20001800000 */
[----:B------:R-:W-:Y:S01]  /*1c30*/  FADD R182, R134, -R107 ;  /* 0x8000006b86b67221 */ /* 0x000fe20000000000 */
[----:B------:R-:W-:Y:S01]  /*1c40*/  FADD R159, R129, -R108 ;  /* 0x8000006c819f7221 */ /* 0x000fe20000000000 */
[----:B------:R-:W-:Y:S01]  /*1c50*/  @!P4 FMUL R193, R193, 16777216 ;  /* 0x4b800000c1c1c820 */ /* 0x000fe20000400000 */
[----:B------:R-:W-:Y:S01]  /*1c60*/  @!P6 FMUL R214, R214, 16777216 ;  /* 0x4b800000d6d6e820 */ /* 0x000fe20000400000 */
[----:B------:R-:W-:Y:S01]  /*1c70*/  @!P4 FMUL R186, R186, 16777216 ;  /* 0x4b800000babac820 */ /* 0x000fe20000400000 */
[----:B------:R-:W-:Y:S01]  /*1c80*/  @!P6 FMUL R208, R208, 16777216 ;  /* 0x4b800000d0d0e820 */ /* 0x000fe20000400000 */
[C---:B------:R-:W-:Y:S01]  /*1c90*/  FSETP.GEU.AND P4, PT, |R145|.reuse, 1.175494350822287508e-38, PT ;  /* 0x008000009100780b */ /* 0x040fe20003f8e200 */
[----:B------:R-:W-:Y:S01]  /*1ca0*/  FMUL R205, R182, 0.25 ;  /* 0x3e800000b6cd7820 */ /* 0x000fe20000400000 */
[C---:B------:R-:W-:Y:S01]  /*1cb0*/  FSETP.GEU.AND P6, PT, |R164|.reuse, 1.175494350822287508e-38, PT ;  /* 0x00800000a400780b */ /* 0x040fe20003fce200 */
[----:B------:R-:W-:Y:S01]  /*1cc0*/  FMUL R226, R145, 0.25 ;  /* 0x3e80000091e27820 */ /* 0x000fe20000400000 */
[C---:B------:R-:W-:Y:S01]  /*1cd0*/  FSETP.GT.AND P5, PT, |R164|.reuse, 8.50705917302346158658e+37, PT ;  /* 0x7e800000a400780b */ /* 0x040fe20003fa4200 */
[----:B------:R-:W-:Y:S01]  /*1ce0*/  FMUL R230, R159, 0.25 ;  /* 0x3e8000009fe67820 */ /* 0x000fe20000400000 */
[----:B------:R-:W-:Y:S01]  /*1cf0*/  FSETP.GT.AND P3, PT, |R145|, 8.50705917302346158658e+37, PT ;  /* 0x7e8000009100780b */ /* 0x000fe20003f64200 */
[----:B------:R-:W-:Y:S01]  /*1d00*/  FMUL R203, R164, 0.25 ;  /* 0x3e800000a4cb7820 */ /* 0x000fe20000400000 */
[----:B------:R-:W-:Y:S01]  /*1d10*/  FSEL R212, R205, R182, P5 ;  /* 0x000000b6cdd47208 */ /* 0x000fe20002800000 */
[----:B------:R-:W-:Y:S01]  /*1d20*/  FADD R147, R46, 1 ;  /* 0x3f8000002e937421 */ /* 0x000fe20000000000 */
[----:B------:R-:W-:Y:S01]  /*1d30*/  FSEL R209, R226, R145, P3 ;  /* 0x00000091e2d17208 */ /* 0x000fe20001800000 */
[----:B------:R-:W-:Y:S01]  /*1d40*/  FADD R166, R45, 1 ;  /* 0x3f8000002da67421 */ /* 0x000fe20000000000 */
[----:B------:R-:W-:Y:S01]  /*1d50*/  FSEL R205, R230, R159, P3 ;  /* 0x0000009fe6cd7208 */ /* 0x000fe20001800000 */
[----:B------:R-:W-:Y:S01]  /*1d60*/  FADD R157, R17, -R110 ;  /* 0x8000006e119d7221 */ /* 0x000fe20000000000 */
[----:B------:R-:W-:Y:S01]  /*1d70*/  FSEL R228, R203, R164, P5 ;  /* 0x000000a4cbe47208 */ /* 0x000fe20002800000 */
[----:B------:R-:W-:Y:S01]  /*1d80*/  @!P4 FMUL R209, R209, 16777216 ;  /* 0x4b800000d1d1c820 */ /* 0x000fe20000400000 */
[----:B------:R-:W-:Y:S01]  /*1d90*/  FADD R180, R140, -R109 ;  /* 0x8000006d8cb47221 */ /* 0x000fe20000000000 */
        /* <DEDUP_REMOVED lines=11> */
[----:B------:R-:W-:Y:S01]  /*1e50*/  FSEL R232, R207, R166, P5 ;  /* 0x000000a6cfe87208 */ /* 0x000fe20002800000 */
[----:B------:R-:W-:Y:S01]  /*1e60*/  FFMA R148, R149, R155, R94 ;  /* 0x0000009b95947223 */ /* 0x000fe2000000005e */
[----:B0-----:R-:W-:Y:S01]  /*1e70*/  FMUL R186, R147, 0.25 ;  /* 0x3e80000093ba7820 */ /* 0x001fe20000400000 */
        /* <DEDUP_REMOVED lines=19> */
[----:B------:R-:W-:Y:S01]  /*1fb0*/  FADD R170, R49, 1 ;  /* 0x3f80000031aa7421 */ /* 0x000fe20000000000 */
[----:B------:R-:W-:Y:S01]  /*1fc0*/  FADD R176, R144, -R113 ;  /* 0x8000007190b07221 */ /* 0x000fe20000000000 */
[----:B------:R-:W-:Y:S01]  /*1fd0*/  FSEL R230, R213, R178, P5 ;  /* 0x000000b2d5e67208 */ /* 0x000fe20002800000 */
[----:B------:R-:W-:Y:S01]  /*1fe0*/  FADD R151, R50, 1 ;  /* 0x3f80000032977421 */ /* 0x000fe20000000000 */
[----:B------:R-:W-:Y:S01]  /*1ff0*/  FSEL R215, R236, R149, P3 ;  /* 0x00000095ecd77208 */ /* 0x000fe20001800000 */
[----:B------:R-:W-:Y:S01]  /*2000*/  FADD R153, R19, -R114 ;  /* 0x8000007213997221 */ /* 0x000fe20000000000 */
[----:B------:R-:W-:Y:S01]  /*2010*/  FSEL R213, R238, R155, P3 ;  /* 0x0000009beed57208 */ /* 0x000fe20001800000 */
[----:B------:R-:W-:Y:S01]  /*2020*/  FMUL R217, R170, 0.25 ;  /* 0x3e800000aad97820 */ /* 0x000fe20000400000 */
[----:B------:R-:W-:Y:S01]  /*2030*/  FSEL R234, R211, R168, P5 ;  /* 0x000000a8d3ea7208 */ /* 0x000fe20002800000 */
[----:B------:R-:W-:Y:S01]  /*2040*/  FMUL R219, R176, 0.25 ;  /* 0x3e800000b0db7820 */ /* 0x000fe20000400000 */
[----:B------:R-:W-:Y:S01]  /*2050*/  FADD R172, R51, 1 ;  /* 0x3f80000033ac7421 */ /* 0x000fe20000000000 */
[----:B------:R-:W-:Y:S01]  /*2060*/  FSETP.GT.AND P5, PT, |R170|, 8.50705917302346158658e+37, PT ;  /* 0x7e800000aa00780b */ /* 0x000fe20003fa4200 */
[----:B------:R-:W0:Y:S01]  /*2070*/  MUFU.RCP R179, R179 ;  /* 0x000000b300b37308 */ /* 0x000e220000001000 */
[----:B------:R-:W-:Y:S01]  /*2080*/  FSETP.GEU.AND P3, PT, |R151|, 1.175494350822287508e-38, PT ;  /* 0x008000009700780b */ /* 0x000fe20003f6e200 */
[----:B------:R-:W-:Y:S01]  /*2090*/  @!P4 FMUL R215, R215, 16777216 ;  /* 0x4b800000d7d7c820 */ /* 0x000fe20000400000 */
[----:B------:R-:W-:Y:S01]  /*20a0*/  @!P4 FMUL R213, R213, 16777216 ;  /* 0x4b800000d5d5c820 */ /* 0x000fe20000400000 */
[----:B------:R-:W-:Y:S01]  /*20b0*/  FMUL R240, R153, 0.25 ;  /* 0x3e80000099f07820 */ /* 0x000fe20000400000 */
[----:B------:R-:W-:Y:S01]  /*20c0*/  @!P6 FMUL R234, R234, 16777216 ;  /* 0x4b800000eaeae820 */ /* 0x000fe20000400000 */
[----:B------:R-:W-:Y:S01]  /*20d0*/  @!P6 FMUL R230, R230, 16777216 ;  /* 0x4b800000e6e6e820 */ /* 0x000fe20000400000 */
[----:B------:R-:W-:Y:S01]  /*20e0*/  FSEL R217, R217, R170, P5 ;  /* 0x000000aad9d97208 */ /* 0x000fe20002800000 */
[----:B------:R-:W1:Y:S01]  /*20f0*/  MUFU.RCP R202, R202 ;  /* 0x000000ca00ca7308 */ /* 0x000e620000001000 */
[----:B------:R-:W-:Y:S01]  /*2100*/  FSETP.GT.AND P4, PT, |R151|, 8.50705917302346158658e+37, PT ;  /* 0x7e8000009700780b */ /* 0x000fe20003f84200 */
[----:B------:R-:W-:Y:S01]  /*2110*/  FADD R5, R5, -R174 ;  /* 0x800000ae05057221 */ /* 0x000fe20000000000 */
[----:B------:R-:W-:Y:S01]  /*2120*/  FSEL R236, R219, R176, P5 ;  /* 0x000000b0dbec7208 */ /* 0x000fe20002800000 */
[----:B------:R-:W-:Y:S01]  /*2130*/  FMUL R221, R172, 0.25 ;  /* 0x3e800000acdd7820 */ /* 0x000fe20000400000 */
[----:B------:R-:W-:Y:S01]  /*2140*/  FSETP.GEU.AND P6, PT, |R170|, 1.175494350822287508e-38, PT ;  /* 0x00800000aa00780b */ /* 0x000fe20003fce200 */
[----:B------:R-:W-:Y:S01]  /*2150*/  FADD R7, R7, -R154 ;  /* 0x8000009a07077221 */ /* 0x000fe20000000000 */
[----:B------:R-:W-:Y:S01]  /*2160*/  FSETP.GEU.AND P5, PT, |R172|, 1.175494350822287508e-38, PT ;  /* 0x00800000ac00780b */ /* 0x000fe20003fae200 */
[----:B------:R2:W-:Y:S01]  /*2170*/  MUFU.RCP R211, R186 ;  /* 0x000000ba00d37308 */ /* 0x0005e20000001000 */
[----:B------:R-:W-:Y:S01]  /*2180*/  FSEL R240, R240, R153, P4 ;  /* 0x00000099f0f07208 */ /* 0x000fe20002000000 */
[----:B------:R-:W-:Y:S01]  /*2190*/  FFMA R195, R195, R5, R54 ;  /* 0x00000005c3c37223 */ /* 0x000fe20000000036 */
[----:B------:R-:W-:Y:S01]  /*21a0*/  FADD R5, R120, -R6 ;  /* 0x8000000678057221 */ /* 0x000fe20000000000 */
[----:B------:R-:W-:Y:S01]  /*21b0*/  FFMA R199, R199, R7, R58 ;  /* 0x00000007c7c77223 */ /* 0x000fe2000000003a */
[----:B------:R-:W-:Y:S01]  /*21c0*/  FADD R7, R9, -R148 ;  /* 0x8000009409077221 */ /* 0x000fe20000000000 */
[----:B------:R-:W-:Y:S01]  /*21d0*/  FADD R9, R126, -R12 ;  /* 0x8000000c7e097221 */ /* 0x000fe20000000000 */
[----:B------:R-:W-:Y:S01]  /*21e0*/  FFMA R220, R220, R5, R57 ;  /* 0x00000005dcdc7223 */ /* 0x000fe20000000039 */
[----:B------:R-:W3:Y:S01]  /*21f0*/  MUFU.RCP R206, R206 ;  /* 0x000000ce00ce7308 */ /* 0x000ee20000001000 */
[----:B--2---:R-:W-:Y:S01]  /*2200*/  FMUL R186, R151, 0.25 ;  /* 0x3e80000097ba7820 */ /* 0x004fe20000400000 */
[----:B------:R-:W-:Y:S01]  /*2210*/  FADD R5, R124, -R10 ;  /* 0x8000000a7c057221 */ /* 0x000fe20000000000 */
[----:B------:R-:W-:Y:S01]  /*2220*/  @!P6 FMUL R217, R217, 16777216 ;  /* 0x4b800000d9d9e820 */ /* 0x000fe20000400000 */
[----:B------:R-:W-:Y:S01]  /*2230*/  FFMA R200, R200, R9, R63 ;  /* 0x00000009c8c87223 */ /* 0x000fe2000000003f */
[----:B------:R-:W-:Y:S01]  /*2240*/  FFMA R181, R181, R7, R62 ;  /* 0x00000007b5b57223 */ /* 0x000fe2000000003e */
[----:B------:R-:W-:Y:S01]  /*2250*/  FSEL R219, R186, R151, P4 ;  /* 0x00000097badb7208 */ /* 0x000fe20002000000 */
[----:B0-----:R-:W-:Y:S01]  /*2260*/  FFMA R186, R179, R167, R98 ;  /* 0x000000a7b3ba7223 */ /* 0x001fe20000000062 */
[----:B------:R-:W0:Y:S01]  /*2270*/  MUFU.RCP R189, R189 ;  /* 0x000000bd00bd7308 */ /* 0x000e220000001000 */
[----:B------:R-:W-:Y:S01]  /*2280*/  FSETP.GT.AND P4, PT, |R172|, 8.50705917302346158658e+37, PT ;  /* 0x7e800000ac00780b */ /* 0x000fe20003f84200 */
[----:B-1----:R-:W-:Y:S01]  /*2290*/  FFMA R167, R202, R192, R99 ;  /* 0x000000c0caa77223 */ /* 0x002fe20000000063 */
[----:B------:R-:W-:Y:S01]  /*22a0*/  @!P3 FMUL R219, R219, 16777216 ;  /* 0x4b800000dbdbb820 */ /* 0x000fe20000400000 */
[----:B------:R-:W-:Y:S01]  /*22b0*/  FADD R202, R142, -R115 ;  /* 0x800000738eca7221 */ /* 0x000fe20000000000 */
[----:B------:R-:W-:Y:S01]  /*22c0*/  FSEL R221, R221, R172, P4 ;  /* 0x000000acdddd7208 */ /* 0x000fe20002000000 */
[----:B------:R-:W-:Y:S01]  /*22d0*/  FFMA R192, R187, R173, R100 ;  /* 0x000000adbbc07223 */ /* 0x000fe20000000064 */
[----:B------:R-:W-:Y:S01]  /*22e0*/  FFMA R224, R224, R5, R61 ;  /* 0x00000005e0e07223 */ /* 0x000fe2000000003d */
[----:B------:R-:W1:Y:S01]  /*22f0*/  MUFU.RCP R210, R210 ;  /* 0x000000d200d27308 */ /* 0x000e620000001000 */
[----:B------:R-:W-:Y:S01]  /*2300*/  FADD R9, R11, -R186 ;  /* 0x800000ba0b097221 */ /* 0x000fe20000000000 */
[----:B------:R-:W-:Y:S01]  /*2310*/  @!P5 FMUL R221, R221, 16777216 ;  /* 0x4b800000ddddd820 */ /* 0x000fe20000400000 */
[----:B---3--:R-:W-:Y:S01]  /*2320*/  FFMA R173, R206, R198, R101 ;  /* 0x000000c6cead7223 */ /* 0x008fe20000000065 */
[----:B------:R-:W-:Y:S01]  /*2330*/  FADD R7, R128, -R14 ;  /* 0x8000000e80077221 */ /* 0x000fe20000000000 */
[----:B------:R-:W-:Y:S01]  /*2340*/  FADD R5, R117, -R152 ;  /* 0x8000009875057221 */ /* 0x000fe20000000000 */
[----:B------:R-:W-:Y:S01]  /*2350*/  FADD R11, R116, -R167 ;  /* 0x800000a7740b7221 */ /* 0x000fe20000000000 */
[----:B------:R-:W-:Y:S01]  /*2360*/  FFMA R171, R171, R9, R66 ;  /* 0x00000009abab7223 */ /* 0x000fe20000000042 */
[----:B------:R-:W2:Y:S01]  /*2370*/  MUFU.RCP R191, R191 ;  /* 0x000000bf00bf7308 */ /* 0x000ea20000001000 */
[----:B0-----:R-:W-:Y:S01]  /*2380*/  FFMA R198, R189, R183, R102 ;  /* 0x000000b7bdc67223 */ /* 0x001fe20000000066 */
[----:B------:R-:W-:Y:S01]  /*2390*/  FMUL R189, R202, 0.25 ;  /* 0x3e800000cabd7820 */ /* 0x000fe20000400000 */
[----:B------:R-:W-:Y:S01]  /*23a0*/  FFMA R196, R196, R7, R65 ;  /* 0x00000007c4c47223 */ /* 0x000fe20000000041 */
[----:B------:R-:W-:Y:S01]  /*23b0*/  FFMA R175, R175, R5, R52 ;  /* 0x00000005afaf7223 */ /* 0x000fe20000000034 */
[----:B------:R-:W-:Y:S01]  /*23c0*/  FFMA R194, R194, R11, R67 ;  /* 0x0000000bc2c27223 */ /* 0x000fe20000000043 */
[----:B------:R-:W-:Y:S01]  /*23d0*/  FADD R5, R125, -R192 ;  /* 0x800000c07d057221 */ /* 0x000fe20000000000 */
[----:B------:R-:W-:Y:S01]  /*23e0*/  FADD R7, R132, -R173 ;  /* 0x800000ad84077221 */ /* 0x000fe20000000000 */
[----:B------:R-:W0:Y:S01]  /*23f0*/  MUFU.RCP R214, R214 ;  /* 0x000000d600d67308 */ /* 0x000e220000001000 */
[----:B-1----:R-:W-:Y:S01]  /*2400*/  FFMA R179, R210, R204, R103 ;  /* 0x000000ccd2b37223 */ /* 0x002fe20000000067 */
[----:B------:R-:W-:Y:S01]  /*2410*/  FADD R9, R13, -R198 ;  /* 0x800000c60d097221 */ /* 0x000fe20000000000 */
[----:B------:R-:W-:Y:S01]  /*2420*/  FFMA R206, R203, R193, R106 ;  /* 0x000000c1cbce7223 */ /* 0x000fe2000000006a */
[----:B------:R-:W-:Y:S01]  /*2430*/  FSEL R193, R189, R202, P4 ;  /* 0x000000cabdc17208 */ /* 0x000fe20002000000 */
[----:B------:R-:W-:Y:S01]  /*2440*/  FADD R11, R130, -R179 ;  /* 0x800000b3820b7221 */ /* 0x000fe20000000000 */
[----:B------:R-:W-:Y:S01]  /*2450*/  FFMA R169, R169, R5, R68 ;  /* 0x00000005a9a97223 */ /* 0x000fe20000000044 */
[----:B------:R-:W-:Y:S01]  /*2460*/  FFMA R190, R190, R7, R69 ;  /* 0x00000007bebe7223 */ /* 0x000fe20000000045 */
[----:B------:R-:W1:Y:S01]  /*2470*/  MUFU.RCP R228, R228 ;  /* 0x000000e400e47308 */ /* 0x000e620000001000 */
[----:B--2---:R-:W-:Y:S01]  /*2480*/  FFMA R204, R191, R185, R104 ;  /* 0x000000b9bfcc7223 */ /* 0x004fe20000000068 */
[----:B------:R-:W-:Y:S01]  /*2490*/  FFMA R165, R165, R9, R70 ;  /* 0x00000009a5a57223 */ /* 0x000fe20000000046 */
[----:B------:R-:W-:Y:S01]  /*24a0*/  FFMA R188, R188, R11, R71 ;  /* 0x0000000bbcbc7223 */ /* 0x000fe20000000047 */
[----:B------:R-:W-:Y:S01]  /*24b0*/  FADD R16, R16, -R133 ;  /* 0x8000008510107221 */ /* 0x000fe20000000000 */
[----:B------:R-:W-:Y:S01]  /*24c0*/  FADD R5, R127, -R204 ;  /* 0x800000cc7f057221 */ /* 0x000fe20000000000 */
[----:B------:R-:W-:Y:S01]  /*24d0*/  FADD R9, R15, -R206 ;  /* 0x800000ce0f097221 */ /* 0x000fe20000000000 */
[----:B------:R-:W-:Y:S01]  /*24e0*/  FFMA R210, R211, R207, R110 ;  /* 0x000000cfd3d27223 */ /* 0x000fe2000000006e */
[----:B------:R-:W2:Y:S01]  /*24f0*/  MUFU.RCP R209, R209 ;  /* 0x000000d100d17308 */ /* 0x000ea20000001000 */
[----:B0-----:R-:W-:Y:S01]  /*2500*/  FFMA R183, R214, R208, R105 ;  /* 0x000000d0d6b77223 */ /* 0x001fe20000000069 */
[----:B------:R-:W-:Y:S01]  /*2510*/  @!P6 FMUL R236, R236, 16777216 ;  /* 0x4b800000ecece820 */ /* 0x000fe20000400000 */
[----:B------:R-:W-:Y:S01]  /*2520*/  @!P3 FMUL R240, R240, 16777216 ;  /* 0x4b800000f0f0b820 */ /* 0x000fe20000400000 */
[----:B------:R-:W-:Y:S01]  /*2530*/  @!P5 FMUL R193, R193, 16777216 ;  /* 0x4b800000c1c1d820 */ /* 0x000fe20000400000 */
[----:B------:R-:W-:Y:S01]  /*2540*/  FADD R7, R136, -R183 ;  /* 0x800000b788077221 */ /* 0x000fe20000000000 */
[----:B------:R-:W-:Y:S01]  /*2550*/  FFMA R216, R216, R16, R53 ;  /* 0x00000010d8d87223 */ /* 0x000fe20000000035 */
[----:B------:R-:W-:Y:S01]  /*2560*/  FFMA R163, R163, R5, R72 ;  /* 0x00000005a3a37223 */ /* 0x000fe20000000048 */
[----:B------:R-:W0:Y:S01]  /*2570*/  MUFU.RCP R232, R232 ;  /* 0x000000e800e87308 */ /* 0x000e220000001000 */
[----:B-1----:R-:W-:Y:S01]  /*2580*/  FFMA R185, R228, R212, R107 ;  /* 0x000000d4e4b97223 */ /* 0x002fe2000000006b */
[----:B------:R-:W-:Y:S01]  /*2590*/  FFMA R184, R184, R7, R73 ;  /* 0x00000007b8b87223 */ /* 0x000fe20000000049 */
[----:B------:R-:W-:Y:S01]  /*25a0*/  FFMA R161, R161, R9, R74 ;  /* 0x00000009a1a17223 */ /* 0x000fe2000000004a */
[----:B------:R-:W-:Y:S01]  /*25b0*/  FADD R118, R118, -R4 ;  /* 0x8000000476767221 */ /* 0x000fe20000000000 */
[----:B------:R-:W-:Y:S01]  /*25c0*/  FADD R11, R134, -R185 ;  /* 0x800000b9860b7221 */ /* 0x000fe20000000000 */
[----:B------:R-:W-:Y:S01]  /*25d0*/  FADD R16, R122, -R8 ;  /* 0x800000087a107221 */ /* 0x000fe20000000000 */
[----:B------:R-:W-:Y:S01]  /*25e0*/  FADD R9, R17, -R210 ;  /* 0x800000d211097221 */ /* 0x000fe20000000000 */
[----:B------:R-:W1:Y:S01]  /*25f0*/  MUFU.RCP R234, R234 ;  /* 0x000000ea00ea7308 */ /* 0x000e620000001000 */
[----:B--2---:R-:W-:Y:S01]  /*2600*/  FFMA R208, R209, R205, R108 ;  /* 0x000000cdd1d07223 */ /* 0x004fe2000000006c */
[----:B------:R-:W-:Y:S01]  /*2610*/  FFMA R182, R182, R11, R75 ;  /* 0x0000000bb6b67223 */ /* 0x000fe2000000004b */
[----:B------:R-:W-:Y:S01]  /*2620*/  FFMA R218, R218, R118, R55 ;  /* 0x00000076dada7223 */ /* 0x000fe20000000037 */
[----:B------:R-:W-:Y:S01]  /*2630*/  FFMA R222, R222, R16, R59 ;  /* 0x00000010dede7223 */ /* 0x000fe2000000003b */
[----:B------:R-:W-:Y:S01]  /*2640*/  FADD R5, R129, -R208 ;  /* 0x800000d081057221 */ /* 0x000fe20000000000 */
[----:B------:R-:W-:Y:S01]  /*2650*/  FFMA R157, R157, R9, R78 ;  /* 0x000000099d9d7223 */ /* 0x000fe2000000004e */
[----:B------:R-:W-:Y:S01]  /*2660*/  FADD R119, R119, -R146 ;  /* 0x8000009277777221 */ /* 0x000fe20000000000 */
[----:B------:R-:W2:Y:S01]  /*2670*/  MUFU.RCP R215, R215 ;  /* 0x000000d700d77308 */ /* 0x000ea20000001000 */
[----:B0-----:R-:W-:Y:S01]  /*2680*/  FFMA R187, R232, R226, R109 ;  /* 0x000000e2e8bb7223 */ /* 0x001fe2000000006d */
[----:B------:R-:W-:Y:S01]  /*2690*/  FFMA R159, R159, R5, R76 ;  /* 0x000000059f9f7223 */ /* 0x000fe2000000004c */
[----:B------:R-:W-:Y:S01]  /*26a0*/  FADD R118, R121, -R18 ;  /* 0x8000001279767221 */ /* 0x000fe20000000000 */
[----:B------:R-:W-:Y:S01]  /*26b0*/  FADD R16, R123, -R150 ;  /* 0x800000967b107221 */ /* 0x000fe20000000000 */
[----:B------:R-:W-:Y:S01]  /*26c0*/  FADD R7, R140, -R187 ;  /* 0x800000bb8c077221 */ /* 0x000fe20000000000 */
[----:B------:R-:W-:Y:S01]  /*26d0*/  FFMA R197, R197, R119, R56 ;  /* 0x00000077c5c57223 */ /* 0x000fe20000000038 */
[----:B------:R-:W-:Y:S01]  /*26e0*/  FFMA R201, R201, R118, R60 ;  /* 0x00000076c9c97223 */ /* 0x000fe2000000003c */
[----:B------:R-:W0:Y:S01]  /*26f0*/  MUFU.RCP R238, R217 ;  /* 0x000000d900ee7308 */ /* 0x000e220000001000 */
[----:B-1----:R-:W-:Y:S01]  /*2700*/  FFMA R189, R234, R230, R111 ;  /* 0x000000e6eabd7223 */ /* 0x002fe2000000006f */
[----:B------:R-:W-:Y:S01]  /*2710*/  FFMA R180, R180, R7, R77 ;  /* 0x00000007b4b47223 */ /* 0x000fe2000000004d */
[----:B------:R-:W-:Y:S01]  /*2720*/  FFMA R177, R177, R16, R64 ;  /* 0x00000010b1b17223 */ /* 0x000fe20000000040 */
[----:B------:R-:W-:Y:S01]  /*2730*/  FADD R230, R25, 1 ;  /* 0x3f80000019e67421 */ /* 0x000fe20000000000 */
[----:B------:R-:W-:Y:S01]  /*2740*/  FADD R11, R138, -R189 ;  /* 0x800000bd8a0b7221 */ /* 0x000fe20000000000 */
[----:B------:R-:W-:Y:S01]  /*2750*/  FADD R203, R20, 1 ;  /* 0x3f80000014cb7421 */ /* 0x000fe20000000000 */
[----:B------:R-:W-:Y:S01]  /*2760*/  FADD R226, R21, 1 ;  /* 0x3f80000015e27421 */ /* 0x000fe20000000000 */
[----:B------:R-:W1:Y:S01]  /*2770*/  MUFU.RCP R219, R219 ;  /* 0x000000db00db7308 */ /* 0x000e620000001000 */
[----:B--2---:R-:W-:Y:S01]  /*2780*/  FFMA R212, R215, R213, R112 ;  /* 0x000000d5d7d47223 */ /* 0x004fe20000000070 */
[----:B------:R-:W-:Y:S01]  /*2790*/  FFMA R178, R178, R11, R79 ;  /* 0x0000000bb2b27223 */ /* 0x000fe2000000004f */
[----:B------:R-:W-:Y:S01]  /*27a0*/  FADD R205, R22, 1 ;  /* 0x3f80000016cd7421 */ /* 0x000fe20000000000 */
[----:B------:R-:W-:Y:S01]  /*27b0*/  FADD R228, R23, 1 ;  /* 0x3f80000017e47421 */ /* 0x000fe20000000000 */
[----:B------:R-:W-:Y:S01]  /*27c0*/  FADD R5, R131, -R212 ;  /* 0x800000d483057221 */ /* 0x000fe20000000000 */
[----:B------:R-:W-:Y:S01]  /*27d0*/  FADD R207, R24, 1 ;  /* 0x3f80000018cf7421 */ /* 0x000fe20000000000 */
[----:B------:R-:W-:Y:S01]  /*27e0*/  FADD R209, R26, 1 ;  /* 0x3f8000001ad17421 */ /* 0x000fe20000000000 */
[----:B------:R-:W2:Y:S01]  /*27f0*/  MUFU.RCP R242, R221 ;  /* 0x000000dd00f27308 */ /* 0x000ea20000001000 */
[----:B0-----:R-:W-:Y:S01]  /*2800*/  FFMA R191, R238, R236, R113 ;  /* 0x000000eceebf7223 */ /* 0x001fe20000000071 */
[----:B------:R-:W-:Y:S01]  /*2810*/  FFMA R155, R155, R5, R80 ;  /* 0x000000059b9b7223 */ /* 0x000fe20000000050 */
[----:B------:R-:W-:Y:S01]  /*2820*/  FADD R232, R27, 1 ;  /* 0x3f8000001be87421 */ /* 0x000fe20000000000 */
[----:B------:R-:W-:Y:S01]  /*2830*/  FADD R211, R28, 1 ;  /* 0x3f8000001cd37421 */ /* 0x000fe20000000000 */
[----:B------:R-:W-:Y:S01]  /*2840*/  FADD R7, R144, -R191 ;  /* 0x800000bf90077221 */ /* 0x000fe20000000000 */
[----:B------:R-:W-:Y:S01]  /*2850*/  FADD R234, R29, 1 ;  /* 0x3f8000001dea7421 */ /* 0x000fe20000000000 */
[----:B------:R-:W-:Y:S01]  /*2860*/  FADD R213, R30, 1 ;  /* 0x3f8000001ed57421 */ /* 0x000fe20000000000 */
[----:B-1----:R-:W-:Y:S01]  /*2870*/  FFMA R214, R219, R240, R114 ;  /* 0x000000f0dbd67223 */ /* 0x002fe20000000072 */
[----:B------:R-:W-:Y:S01]  /*2880*/  FFMA R176, R176, R7, R81 ;  /* 0x00000007b0b07223 */ /* 0x000fe20000000051 */
[----:B------:R-:W-:Y:S01]  /*2890*/  FADD R236, R31, 1 ;  /* 0x3f8000001fec7421 */ /* 0x000fe20000000000 */
[----:B------:R-:W-:Y:S01]  /*28a0*/  FADD R215, R32, 1 ;  /* 0x3f80000020d77421 */ /* 0x000fe20000000000 */
[----:B------:R-:W-:Y:S01]  /*28b0*/  FADD R9, R19, -R214 ;  /* 0x800000d613097221 */ /* 0x000fe20000000000 */
[----:B------:R-:W-:Y:S01]  /*28c0*/  FADD R238, R33, 1 ;  /* 0x3f80000021ee7421 */ /* 0x000fe20000000000 */
[----:B------:R-:W-:Y:S01]  /*28d0*/  IMAD.MOV.U32 R16, RZ, RZ, R133 ;  /* 0x000000ffff107224 */ /* 0x000fe200078e0085 */
[----:B--2---:R-:W-:Y:S01]  /*28e0*/  FFMA R193, R242, R193, R115 ;  /* 0x000000c1f2c17223 */ /* 0x004fe20000000073 */
[----:B------:R-:W-:Y:S01]  /*28f0*/  FFMA R153, R153, R9, R82 ;  /* 0x0000000999997223 */ /* 0x000fe20000000052 */
[----:B------:R-:W-:-:S02]  /*2900*/  IMAD.MOV.U32 R5, RZ, RZ, R174 ;  /* 0x000000ffff057224 */ /* 0x000fc400078e00ae */
[----:B------:R-:W-:Y:S01]  /*2910*/  FADD R11, R142, -R193 ;  /* 0x800000c18e0b7221 */ /* 0x000fe20000000000 */
[----:B------:R-:W-:Y:S02]  /*2920*/  IMAD.MOV.U32 R118, RZ, RZ, R4 ;  /* 0x000000ffff767224 */ /* 0x000fe400078e0004 */
[----:B------:R-:W-:Y:S01]  /*2930*/  IMAD.MOV.U32 R119, RZ, RZ, R146 ;  /* 0x000000ffff777224 */ /* 0x000fe200078e0092 */
[----:B------:R-:W-:Y:S01]  /*2940*/  FFMA R202, R202, R11, R83 ;  /* 0x0000000bcaca7223 */ /* 0x000fe20000000053 */
[----:B------:R-:W-:Y:S02]  /*2950*/  IMAD.MOV.U32 R120, RZ, RZ, R6 ;  /* 0x000000ffff787224 */ /* 0x000fe400078e0006 */
[----:B------:R-:W-:Y:S02]  /*2960*/  IMAD.MOV.U32 R7, RZ, RZ, R154 ;  /* 0x000000ffff077224 */ /* 0x000fe400078e009a */
[----:B------:R-:W-:Y:S02]  /*2970*/  IMAD.MOV.U32 R122, RZ, RZ, R8 ;  /* 0x000000ffff7a7224 */ /* 0x000fe400078e0008 */
[----:B------:R-:W-:-:S02]  /*2980*/  IMAD.MOV.U32 R121, RZ, RZ, R18 ;  /* 0x000000ffff797224 */ /* 0x000fc400078e0012 */
[----:B------:R-:W-:Y:S02]  /*2990*/  IMAD.MOV.U32 R124, RZ, RZ, R10 ;  /* 0x000000ffff7c7224 */ /* 0x000fe400078e000a */
[----:B------:R-:W-:Y:S02]  /*29a0*/  IMAD.MOV.U32 R9, RZ, RZ, R148 ;  /* 0x000000ffff097224 */ /* 0x000fe400078e0094 */
        /* <DEDUP_REMOVED lines=22> */
.L_x_0:
[----:B------:R-:W-:Y:S02]  /*2b10*/  PLOP3.LUT P3, PT, P1, PT, PT, 0x80, 0x0 ;  /* 0x000000000000781c */ /* 0x000fe40000f6f070 */
[----:B------:R-:W-:Y:S01]  /*2b20*/  FSEL R98, R11, R98, P2 ;  /* 0x000000620b627208 */ /* 0x000fe20001000000 */
[----:B------:R-:W-:Y:S01]  /*2b30*/  IMAD.MOV.U32 R11, RZ, RZ, 0x800 ;  /* 0x00000800ff0b7424 */ /* 0x000fe200078e00ff */
[----:B------:R-:W-:-:S02]  /*2b40*/  FSEL R84, R117, R84, P2 ;  /* 0x0000005475547208 */ /* 0x000fc40001000000 */
[----:B------:R-:W-:Y:S02]  /*2b50*/  FSEL R85, R16, R85, P2 ;  /* 0x0000005510557208 */ /* 0x000fe40001000000 */
[----:B------:R-:W-:Y:S02]  /*2b60*/  FSEL R86, R5, R86, P2 ;  /* 0x0000005605567208 */ /* 0x000fe40001000000 */
[----:B------:R-:W-:Y:S02]  /*2b70*/  FSEL R87, R118, R87, P2 ;  /* 0x0000005776577208 */ /* 0x000fe40001000000 */
[----:B------:R-:W-:Y:S02]  /*2b80*/  FSEL R88, R119, R88, P2 ;  /* 0x0000005877587208 */ /* 0x000fe40001000000 */
[----:B------:R-:W-:Y:S02]  /*2b90*/  FSEL R89, R120, R89, P2 ;  /* 0x0000005978597208 */ /* 0x000fe40001000000 */
        /* <DEDUP_REMOVED lines=84> */
[----:B------:R-:W-:-:S02]  /*30e0*/  PLOP3.LUT P1, PT, PT, PT, PT, 0x8, 0x0 ;  /* 0x000000000000781c */ /* 0x000fc40003f2e170 */
[----:B------:R-:W-:Y:S02]  /*30f0*/  FSEL R47, R168, R47, P2 ;  /* 0x0000002fa82f7208 */ /* 0x000fe40001000000 */
[----:B------:R-:W-:Y:S02]  /*3100*/  FSEL R48, R149, R48, P2 ;  /* 0x0000003095307208 */ /* 0x000fe40001000000 */
[----:B------:R-:W-:Y:S02]  /*3110*/  FSEL R49, R170, R49, P2 ;  /* 0x00000031aa317208 */ /* 0x000fe40001000000 */
[----:B------:R-:W-:Y:S02]  /*3120*/  FSEL R50, R151, R50, P2 ;  /* 0x0000003297327208 */ /* 0x000fe40001000000 */
[----:B------:R-:W-:Y:S01]  /*3130*/  FSEL R51, R172, R51, P2 ;  /* 0x00000033ac337208 */ /* 0x000fe20001000000 */
[----:B------:R-:W-:Y:S01]  /*3140*/  @!P3 CALL.REL.NOINC `(.L_x_1) ;  /* 0x000000100000b944 */ /* 0x000fe20003c00000 */
[----:B------:R-:W-:Y:S05]  /*3150*/  BRA `(.L_x_2) ;  /* 0xffffd26000007947 */ /* 0x000fea000383ffff */
.L_x_1:
[----:B------:R-:W-:Y:S01]  /*3160*/  FADD R52, R52, R53 ;  /* 0x0000003534347221 */ /* 0x000fe20000000000 */
[----:B------:R-:W-:Y:S01]  /*3170*/  FADD R53, R20, R21 ;  /* 0x0000001514357221 */ /* 0x000fe20000000000 */
[----:B------:R-:W-:Y:S01]  /*3180*/  FMUL R8, R21, 0.25 ;  /* 0x3e80000015087820 */ /* 0x000fe20000400000 */
[----:B------:R-:W-:Y:S01]  /*3190*/  FADD R19, R68, R69 ;  /* 0x0000004544137221 */ /* 0x000fe20000000000 */
[----:B------:R-:W-:Y:S01]  /*31a0*/  FADD R69, R36, R37 ;  /* 0x0000002524457221 */ /* 0x000fe20000000000 */
[----:B------:R-:W-:Y:S01]  /*31b0*/  FADD R101, -R100, R101 ;  /* 0x0000006564657221 */ /* 0x000fe20000000100 */
[----:B------:R-:W-:Y:S01]  /*31c0*/  FSETP.GT.AND P2, PT, |R53|, 8.50705917302346158658e+37, PT ;  /* 0x7e8000003500780b */ /* 0x000fe20003f44200 */
[----:B------:R-:W-:Y:S01]  /*31d0*/  FMUL R10, R37, 0.25 ;  /* 0x3e800000250a7820 */ /* 0x000fe20000400000 */
[----:B------:R-:W-:Y:S01]  /*31e0*/  FSETP.GEU.AND P1, PT, |R53|, 1.175494350822287508e-38, PT ;  /* 0x008000003500780b */ /* 0x000fe20003f2e200 */
[----:B------:R-:W-:Y:S01]  /*31f0*/  FMUL R9, R101, R101 ;  /* 0x0000006565097220 */ /* 0x000fe20000400000 */
[----:B------:R-:W-:Y:S01]  /*3200*/  FSEL R21, R8, R21, P2 ;  /* 0x0000001508157208 */ /* 0x000fe20001000000 */
[----:B------:R-:W-:Y:S01]  /*3210*/  FMUL R8, R53, 0.25 ;  /* 0x3e80000035087820 */ /* 0x000fe20000400000 */
[C---:B------:R-:W-:Y:S01]  /*3220*/  FSETP.GT.AND P4, PT, |R69|.reuse, 8.50705917302346158658e+37, PT ;  /* 0x7e8000004500780b */ /* 0x040fe20003f84200 */
[----:B------:R-:W-:Y:S01]  /*3230*/  FADD R85, -R84, R85 ;  /* 0x0000005554557221 */ /* 0x000fe20000000100 */
[C---:B------:R-:W-:Y:S01]  /*3240*/  FSETP.GEU.AND P5, PT, |R69|.reuse, 1.175494350822287508e-38, PT ;  /* 0x008000004500780b */ /* 0x040fe20003fae200 */
[----:B------:R-:W-:Y:S01]  /*3250*/  FMUL R14, R69, 0.25 ;  /* 0x3e800000450e7820 */ /* 0x000fe20000400000 */
[----:B------:R-:W-:Y:S01]  /*3260*/  FSEL R8, R8, R53, P2 ;  /* 0x0000003508087208 */ /* 0x000fe20001000000 */
[----:B------:R-:W-:Y:S01]  /*3270*/  FMUL R7, R85, R85 ;  /* 0x0000005555077220 */ /* 0x000fe20000400000 */
[----:B------:R-:W-:Y:S01]  /*3280*/  FSEL R16, R10, R37, P4 ;  /* 0x000000250a107208 */ /* 0x000fe20002000000 */
[----:B------:R-:W-:Y:S01]  /*3290*/  FMUL R37, R36, R9 ;  /* 0x0000000924257220 */ /* 0x000fe20000400000 */
[----:B------:R-:W-:Y:S01]  /*32a0*/  FADD R36, R22, R53 ;  /* 0x0000003516247221 */ /* 0x000fe20000000000 */
[----:B------:R-:W-:Y:S01]  /*32b0*/  @!P1 FMUL R8, R8, 16777216 ;  /* 0x4b80000008089820 */ /* 0x000fe20000400000 */
[----:B------:R-:W-:Y:S01]  /*32c0*/  FSEL R14, R14, R69, P4 ;  /* 0x000000450e0e7208 */ /* 0x000fe20002000000 */
[----:B------:R-:W-:Y:S01]  /*32d0*/  FMUL R12, R20, R7 ;  /* 0x00000007140c7220 */ /* 0x000fe20000400000 */
[C---:B------:R-:W-:Y:S01]  /*32e0*/  FADD R15, R23.reuse, R36 ;  /* 0x00000024170f7221 */ /* 0x040fe20000000000 */
[----:B------:R-:W-:Y:S01]  /*32f0*/  FADD R20, R38, R69 ;  /* 0x0000004526147221 */ /* 0x000fe20000000000 */
[----:B------:R-:W-:Y:S01]  /*3300*/  FMUL R7, R22, 0.25 ;  /* 0x3e80000016077820 */ /* 0x000fe20000400000 */
[----:B------:R-:W0:Y:S01]  /*3310*/  MUFU.RCP R8, R8 ;  /* 0x0000000800087308 */ /* 0x000e220000001000 */
[----:B------:R-:W-:Y:S01]  /*3320*/  FMUL R10, R23, 0.25 ;  /* 0x3e800000170a7820 */ /* 0x000fe20000400000 */
[----:B------:R-:W-:Y:S01]  /*3330*/  FSETP.GT.AND P3, PT, |R36|, 8.50705917302346158658e+37, PT ;  /* 0x7e8000002400780b */ /* 0x000fe20003f64200 */
[----:B------:R-:W-:Y:S01]  /*3340*/  @!P5 FMUL R14, R14, 16777216 ;  /* 0x4b8000000e0ed820 */ /* 0x000fe20000400000 */
[----:B------:R-:W-:Y:S01]  /*3350*/  FSETP.GT.AND P2, PT, |R15|, 8.50705917302346158658e+37, PT ;  /* 0x7e8000000f00780b */ /* 0x000fe20003f44200 */
[----:B------:R-:W-:Y:S01]  /*3360*/  FMUL R9, R38, 0.25 ;  /* 0x3e80000026097820 */ /* 0x000fe20000400000 */
[----:B------:R-:W-:Y:S01]  /*3370*/  @!P1 FMUL R21, R21, 16777216 ;  /* 0x4b80000015159820 */ /* 0x000fe20000400000 */
[----:B------:R-:W-:Y:S01]  /*3380*/  @!P5 FMUL R16, R16, 16777216 ;  /* 0x4b8000001010d820 */ /* 0x000fe20000400000 */
[C---:B------:R-:W-:Y:S01]  /*3390*/  FSETP.GT.AND P6, PT, |R20|.reuse, 8.50705917302346158658e+37, PT ;  /* 0x7e8000001400780b */ /* 0x040fe20003fc4200 */
[----:B------:R-:W-:Y:S01]  /*33a0*/  FMUL R17, R20, 0.25 ;  /* 0x3e80000014117820 */ /* 0x000fe20000400000 */
[C---:B------:R-:W-:Y:S01]  /*33b0*/  FSETP.GEU.AND P1, PT, |R36|.reuse, 1.175494350822287508e-38, PT ;  /* 0x008000002400780b */ /* 0x040fe20003f2e200 */
[----:B------:R1:W2:Y:S01]  /*33c0*/  MUFU.RCP R13, R14 ;  /* 0x0000000e000d7308 */ /* 0x0002a20000001000 */
[----:B------:R-:W-:Y:S01]  /*33d0*/  FSETP.GEU.AND P5, PT, |R15|, 1.175494350822287508e-38, PT ;  /* 0x008000000f00780b */ /* 0x000fe20003fae200 */
[----:B------:R-:W-:Y:S01]  /*33e0*/  FADD R11, R39, R20 ;  /* 0x00000014270b7221 */ /* 0x000fe20000000000 */
[----:B------:R-:W-:Y:S01]  /*33f0*/  FSEL R22, R7, R22, P3 ;  /* 0x0000001607167208 */ /* 0x000fe20001800000 */
[----:B------:R-:W-:Y:S01]  /*3400*/  FMUL R7, R36, 0.25 ;  /* 0x3e80000024077820 */ /* 0x000fe20000400000 */
[----:B------:R-:W-:Y:S01]  /*3410*/  FSEL R23, R10, R23, P2 ;  /* 0x000000170a177208 */ /* 0x000fe20001000000 */
[C---:B------:R-:W-:Y:S01]  /*3420*/  FADD R10, R24.reuse, R15 ;  /* 0x0000000f180a7221 */ /* 0x040fe20000000000 */
[----:B------:R-:W-:Y:S01]  /*3430*/  FSEL R117, R9, R38, P6 ;  /* 0x0000002609757208 */ /* 0x000fe20003000000 */
[----:B------:R-:W-:Y:S01]  /*3440*/  FMUL R9, R24, 0.25 ;  /* 0x3e80000018097820 */ /* 0x000fe20000400000 */
[----:B-1----:R-:W-:Y:S01]  /*3450*/  FMUL R14, R15, 0.25 ;  /* 0x3e8000000f0e7820 */ /* 0x002fe20000400000 */
[----:B------:R-:W-:Y:S01]  /*3460*/  FSEL R38, R17, R20, P6 ;  /* 0x0000001411267208 */ /* 0x000fe20003000000 */
[----:B0-----:R-:W-:Y:S01]  /*3470*/  FMUL R21, R8, R21 ;  /* 0x0000001508157220 */ /* 0x001fe20000400000 */
[----:B------:R-:W-:Y:S01]  /*3480*/  FSETP.GEU.AND P6, PT, |R20|, 1.175494350822287508e-38, PT ;  /* 0x008000001400780b */ /* 0x000fe20003fce200 */
[----:B------:R-:W-:Y:S01]  /*3490*/  FADD R8, R40, R11 ;  /* 0x0000000b28087221 */ /* 0x000fe20000000000 */
[----:B------:R-:W-:Y:S01]  /*34a0*/  FSEL R7, R7, R36, P3 ;  /* 0x0000002407077208 */ /* 0x000fe20001800000 */
[----:B------:R-:W-:Y:S01]  /*34b0*/  @!P1 FMUL R22, R22, 16777216 ;  /* 0x4b80000016169820 */ /* 0x000fe20000400000 */
[----:B------:R-:W-:Y:S01]  /*34c0*/  FSETP.GT.AND P4, PT, |R10|, 8.50705917302346158658e+37, PT ;  /* 0x7e8000000a00780b */ /* 0x000fe20003f84200 */
[----:B------:R-:W-:Y:S01]  /*34d0*/  FMUL R18, R39, 0.25 ;  /* 0x3e80000027127820 */ /* 0x000fe20000400000 */
[----:B------:R-:W-:Y:S01]  /*34e0*/  FSEL R14, R14, R15, P2 ;  /* 0x0000000f0e0e7208 */ /* 0x000fe20001000000 */
[----:B------:R-:W-:Y:S01]  /*34f0*/  @!P1 FMUL R7, R7, 16777216 ;  /* 0x4b80000007079820 */ /* 0x000fe20000400000 */
[----:B------:R-:W-:Y:S01]  /*3500*/  FSEL R24, R9, R24, P4 ;  /* 0x0000001809187208 */ /* 0x000fe20002000000 */
[----:B------:R-:W-:Y:S01]  /*3510*/  FMUL R9, R40, 0.25 ;  /* 0x3e80000028097820 */ /* 0x000fe20000400000 */
[----:B------:R-:W-:Y:S01]  /*3520*/  FSETP.GT.AND P1, PT, |R8|, 8.50705917302346158658e+37, PT ;  /* 0x7e8000000800780b */ /* 0x000fe20003f24200 */
[----:B------:R-:W-:Y:S01]  /*3530*/  @!P5 FMUL R14, R14, 16777216 ;  /* 0x4b8000000e0ed820 */ /* 0x000fe20000400000 */
[----:B------:R-:W-:Y:S01]  /*3540*/  FSETP.GT.AND P3, PT, |R11|, 8.50705917302346158658e+37, PT ;  /* 0x7e8000000b00780b */ /* 0x000fe20003f64200 */
[----:B------:R-:W-:Y:S01]  /*3550*/  @!P6 FMUL R38, R38, 16777216 ;  /* 0x4b8000002626e820 */ /* 0x000fe20000400000 */
[----:B------:R-:W-:Y:S01]  /*3560*/  FSEL R68, R9, R40, P1 ;  /* 0x0000002809447208 */ /* 0x000fe20000800000 */
[----:B------:R-:W-:Y:S01]  /*3570*/  FMUL R40, R11, 0.25 ;  /* 0x3e8000000b287820 */ /* 0x000fe20000400000 */
[----:B------:R-:W-:Y:S01]  /*3580*/  @!P6 FMUL R117, R117, 16777216 ;  /* 0x4b8000007575e820 */ /* 0x000fe20000400000 */
[----:B------:R-:W0:Y:S01]  /*3590*/  MUFU.RCP R14, R14 ;  /* 0x0000000e000e7308 */ /* 0x000e220000001000 */
[C---:B------:R-:W-:Y:S01]  /*35a0*/  FSETP.GEU.AND P6, PT, |R10|.reuse, 1.175494350822287508e-38, PT ;  /* 0x008000000a00780b */ /* 0x040fe20003fce200 */
[----:B------:R-:W-:Y:S01]  /*35b0*/  FADD R9, R25, R10 ;  /* 0x0000000a19097221 */ /* 0x000fe20000000000 */
[----:B------:R-:W-:Y:S01]  /*35c0*/  FSETP.NEU.AND P2, PT, R53, RZ, PT ;  /* 0x000000ff3500720b */ /* 0x000fe20003f4d000 */
[----:B------:R-:W-:Y:S01]  /*35d0*/  FMUL R17, R10, 0.25 ;  /* 0x3e8000000a117820 */ /* 0x000fe20000400000 */
[----:B------:R-:W-:Y:S01]  /*35e0*/  FSEL R39, R18, R39, P3 ;  /* 0x0000002712277208 */ /* 0x000fe20001800000 */
[----:B--2---:R-:W-:Y:S01]  /*35f0*/  FMUL R18, R13, R16 ;  /* 0x000000100d127220 */ /* 0x004fe20000400000 */
[----:B------:R-:W-:Y:S01]  /*3600*/  FSEL R40, R40, R11, P3 ;  /* 0x0000000b28287208 */ /* 0x000fe20001800000 */
[----:B------:R-:W-:Y:S01]  /*3610*/  FMUL R16, R25, 0.25 ;  /* 0x3e80000019107820 */ /* 0x000fe20000400000 */
[----:B------:R-:W-:Y:S01]  /*3620*/  FSETP.NEU.AND P3, PT, R69, RZ, PT ;  /* 0x000000ff4500720b */ /* 0x000fe20003f6d000 */
[----:B------:R1:W2:Y:S01]  /*3630*/  MUFU.RCP R13, R7 ;  /* 0x00000007000d7308 */ /* 0x0002a20000001000 */
[----:B------:R-:W-:Y:S01]  /*3640*/  FSEL R21, R21, RZ, P2 ;  /* 0x000000ff15157208 */ /* 0x000fe20001000000 */
[----:B------:R-:W-:Y:S01]  /*3650*/  @!P5 FMUL R23, R23, 16777216 ;  /* 0x4b8000001717d820 */ /* 0x000fe20000400000 */
[----:B------:R-:W-:Y:S01]  /*3660*/  FSETP.GT.AND P2, PT, |R9|, 8.50705917302346158658e+37, PT ;  /* 0x7e8000000900780b */ /* 0x000fe20003f44200 */
[----:B------:R-:W-:Y:S01]  /*3670*/  FMUL R116, R41, 0.25 ;  /* 0x3e80000029747820 */ /* 0x000fe20000400000 */
[----:B------:R-:W-:Y:S01]  /*3680*/  FSEL R17, R17, R10, P4 ;  /* 0x0000000a11117208 */ /* 0x000fe20002000000 */
[----:B------:R-:W-:Y:S01]  /*3690*/  @!P6 FMUL R24, R24, 16777216 ;  /* 0x4b8000001818e820 */ /* 0x000fe20000400000 */
[----:B------:R-:W-:Y:S01]  /*36a0*/  FSEL R18, R18, RZ, P3 ;  /* 0x000000ff12127208 */ /* 0x000fe20001800000 */
[----:B------:R-:W3:Y:S01]  /*36b0*/  MUFU.RCP R38, R38 ;  /* 0x0000002600267308 */ /* 0x000ee20000001000 */
[----:B------:R-:W-:Y:S01]  /*36c0*/  FSETP.GEU.AND P5, PT, |R11|, 1.175494350822287508e-38, PT ;  /* 0x008000000b00780b */ /* 0x000fe20003fae200 */
[----:B-1----:R-:W-:Y:S01]  /*36d0*/  FADD R7, R41, R8 ;  /* 0x0000000829077221 */ /* 0x002fe20000000000 */
[----:B------:R-:W-:Y:S01]  /*36e0*/  FSEL R25, R16, R25, P2 ;  /* 0x0000001910197208 */ /* 0x000fe20001000000 */
[----:B------:R-:W-:Y:S01]  /*36f0*/  FMUL R16, R9, 0.25 ;  /* 0x3e80000009107820 */ /* 0x000fe20000400000 */
[----:B------:R-:W-:Y:S01]  /*3700*/  @!P6 FMUL R17, R17, 16777216 ;  /* 0x4b8000001111e820 */ /* 0x000fe20000400000 */
[----:B------:R-:W-:Y:S01]  /*3710*/  FSETP.GEU.AND P4, PT, |R8|, 1.175494350822287508e-38, PT ;  /* 0x008000000800780b */ /* 0x000fe20003f8e200 */
[----:B------:R-:W-:Y:S01]  /*3720*/  FFMA R37, R18, R37, R19 ;  /* 0x0000002512257223 */ /* 0x000fe20000000013 */
[----:B0-----:R-:W-:Y:S01]  /*3730*/  FMUL R19, R14, R23 ;  /* 0x000000170e137220 */ /* 0x001fe20000400000 */
[----:B------:R-:W-:Y:S01]  /*3740*/  FSETP.GT.AND P3, PT, |R7|, 8.50705917302346158658e+37, PT ;  /* 0x7e8000000700780b */ /* 0x000fe20003f64200 */
[----:B------:R-:W-:Y:S01]  /*3750*/  FMUL R23, R8, 0.25 ;  /* 0x3e80000008177820 */ /* 0x000fe20000400000 */
[----:B------:R-:W-:Y:S01]  /*3760*/  FSEL R16, R16, R9, P2 ;  /* 0x0000000910107208 */ /* 0x000fe20001000000 */
[----:B------:R-:W0:Y:S01]  /*3770*/  MUFU.RCP R17, R17 ;  /* 0x0000001100117308 */ /* 0x000e220000001000 */
[----:B------:R-:W-:Y:S01]  /*3780*/  FSETP.GEU.AND P2, PT, |R9|, 1.175494350822287508e-38, PT ;  /* 0x008000000900780b */ /* 0x000fe20003f4e200 */
[----:B------:R-:W-:Y:S01]  /*3790*/  FADD R14, R26, R9 ;  /* 0x000000091a0e7221 */ /* 0x000fe20000000000 */
[----:B------:R-:W-:Y:S01]  /*37a0*/  FSEL R119, R116, R41, P3 ;  /* 0x0000002974777208 */ /* 0x000fe20001800000 */
[----:B--2---:R-:W-:Y:S01]  /*37b0*/  FMUL R22, R13, R22 ;  /* 0x000000160d167220 */ /* 0x004fe20000400000 */
[----:B------:R-:W-:Y:S01]  /*37c0*/  FSEL R41, R23, R8, P1 ;  /* 0x0000000817297208 */ /* 0x000fe20000800000 */
[----:B------:R-:W-:Y:S01]  /*37d0*/  FMUL R13, R26, 0.25 ;  /* 0x3e8000001a0d7820 */ /* 0x000fe20000400000 */
[----:B------:R-:W-:Y:S01]  /*37e0*/  @!P5 FMUL R40, R40, 16777216 ;  /* 0x4b8000002828d820 */ /* 0x000fe20000400000 */
[----:B------:R-:W-:Y:S01]  /*37f0*/  FSETP.GT.AND P1, PT, |R14|, 8.50705917302346158658e+37, PT ;  /* 0x7e8000000e00780b */ /* 0x000fe20003f24200 */
[----:B------:R-:W-:Y:S01]  /*3800*/  FFMA R85, R85, R21, R84 ;  /* 0x0000001555557223 */ /* 0x000fe20000000054 */
[----:B------:R-:W-:Y:S01]  /*3810*/  FSETP.NEU.AND P6, PT, R36, RZ, PT ;  /* 0x000000ff2400720b */ /* 0x000fe20003fcd000 */
[----:B------:R-:W-:Y:S01]  /*3820*/  @!P4 FMUL R41, R41, 16777216 ;  /* 0x4b8000002929c820 */ /* 0x000fe20000400000 */
[----:B---3--:R-:W-:Y:S01]  /*3830*/  FMUL R117, R38, R117 ;  /* 0x0000007526757220 */ /* 0x008fe20000400000 */
[----:B------:R-:W-:Y:S01]  /*3840*/  FFMA R21, R21, R12, R52 ;  /* 0x0000000c15157223 */ /* 0x000fe20000000034 */
[----:B------:R-:W-:Y:S01]  /*3850*/  FSEL R38, R13, R26, P1 ;  /* 0x0000001a0d267208 */ /* 0x000fe20000800000 */
[----:B------:R-:W-:Y:S01]  /*3860*/  FADD R12, R42, R7 ;  /* 0x000000072a0c7221 */ /* 0x000fe20000000000 */
[----:B------:R-:W-:Y:S01]  /*3870*/  FMUL R26, R7, 0.25 ;  /* 0x3e800000071a7820 */ /* 0x000fe20000400000 */
[----:B------:R-:W-:Y:S01]  /*3880*/  FSEL R22, R22, RZ, P6 ;  /* 0x000000ff16167208 */ /* 0x000fe20003000000 */
[----:B------:R-:W1:Y:S01]  /*3890*/  MUFU.RCP R40, R40 ;  /* 0x0000002800287308 */ /* 0x000e620000001000 */
[----:B------:R-:W-:Y:S01]  /*38a0*/  FADD R13, R27, R14 ;  /* 0x0000000e1b0d7221 */ /* 0x000fe20000000000 */
[----:B------:R-:W-:Y:S01]  /*38b0*/  FSETP.GEU.AND P6, PT, |R7|, 1.175494350822287508e-38, PT ;  /* 0x008000000700780b */ /* 0x000fe20003fce200 */
[----:B------:R-:W-:Y:S01]  /*38c0*/  FADD R23, R54, R21 ;  /* 0x0000001536177221 */ /* 0x000fe20000000000 */
[----:B------:R-:W-:Y:S01]  /*38d0*/  @!P2 FMUL R16, R16, 16777216 ;  /* 0x4b8000001010a820 */ /* 0x000fe20000400000 */
[----:B------:R-:W-:Y:S01]  /*38e0*/  FMUL R21, R14, 0.25 ;  /* 0x3e8000000e157820 */ /* 0x000fe20000400000 */
[----:B------:R-:W-:Y:S01]  /*38f0*/  FFMA R101, R101, R18, R100 ;  /* 0x0000001265657223 */ /* 0x000fe20000000064 */
[----:B------:R-:W-:Y:S01]  /*3900*/  FMUL R121, R42, 0.25 ;  /* 0x3e8000002a797820 */ /* 0x000fe20000400000 */
[----:B------:R-:W2:Y:S01]  /*3910*/  MUFU.RCP R41, R41 ;  /* 0x0000002900297308 */ /* 0x000ea20000001000 */
[----:B------:R-:W-:Y:S01]  /*3920*/  @!P5 FMUL R39, R39, 16777216 ;  /* 0x4b8000002727d820 */ /* 0x000fe20000400000 */
[----:B------:R-:W-:Y:S01]  /*3930*/  FSETP.GT.AND P5, PT, |R12|, 8.50705917302346158658e+37, PT ;  /* 0x7e8000000c00780b */ /* 0x000fe20003fa4200 */
[----:B------:R-:W-:Y:S01]  /*3940*/  FMUL R18, R27, 0.25 ;  /* 0x3e8000001b127820 */ /* 0x000fe20000400000 */
[----:B------:R-:W-:Y:S01]  /*3950*/  FSEL R26, R26, R7, P3 ;  /* 0x000000071a1a7208 */ /* 0x000fe20001800000 */
[----:B0-----:R-:W-:Y:S01]  /*3960*/  FMUL R24, R17, R24 ;  /* 0x0000001811187220 */ /* 0x001fe20000400000 */
[----:B------:R-:W-:Y:S01]  /*3970*/  FSETP.GT.AND P3, PT, |R13|, 8.50705917302346158658e+37, PT ;  /* 0x7e8000000d00780b */ /* 0x000fe20003f64200 */
[----:B------:R-:W-:Y:S01]  /*3980*/  FADD R17, R43, R12 ;  /* 0x0000000c2b117221 */ /* 0x000fe20000000000 */
[----:B------:R-:W0:Y:S01]  /*3990*/  MUFU.RCP R16, R16 ;  /* 0x0000001000107308 */ /* 0x000e220000001000 */
[----:B------:R-:W-:Y:S01]  /*39a0*/  FSEL R21, R21, R14, P1 ;  /* 0x0000000e15157208 */ /* 0x000fe20000800000 */
[----:B------:R-:W-:Y:S01]  /*39b0*/  @!P2 FMUL R25, R25, 16777216 ;  /* 0x4b8000001919a820 */ /* 0x000fe20000400000 */
[----:B------:R-:W-:Y:S01]  /*39c0*/  FSEL R100, R121, R42, P5 ;  /* 0x0000002a79647208 */ /* 0x000fe20002800000 */
[----:B------:R-:W-:Y:S01]  /*39d0*/  @!P6 FMUL R26, R26, 16777216 ;  /* 0x4b8000001a1ae820 */ /* 0x000fe20000400000 */
[----:B------:R-:W-:Y:S01]  /*39e0*/  FSETP.NEU.AND P1, PT, R20, RZ, PT ;  /* 0x000000ff1400720b */ /* 0x000fe20003f2d000 */
[----:B------:R-:W-:Y:S01]  /*39f0*/  @!P4 FMUL R68, R68, 16777216 ;  /* 0x4b8000004444c820 */ /* 0x000fe20000400000 */
[----:B------:R-:W-:Y:S01]  /*3a00*/  FSEL R42, R18, R27, P3 ;  /* 0x0000001b122a7208 */ /* 0x000fe20001800000 */
[----:B------:R-:W-:Y:S01]  /*3a10*/  FMUL R18, R43, 0.25 ;  /* 0x3e8000002b127820 */ /* 0x000fe20000400000 */
[----:B------:R-:W-:Y:S01]  /*3a20*/  FSETP.GT.AND P2, PT, |R17|, 8.50705917302346158658e+37, PT ;  /* 0x7e8000001100780b */ /* 0x000fe20003f44200 */
[----:B------:R-:W-:Y:S01]  /*3a30*/  FMUL R27, R12, 0.25 ;  /* 0x3e8000000c1b7820 */ /* 0x000fe20000400000 */
[----:B------:R-:W-:Y:S01]  /*3a40*/  FSEL R117, R117, RZ, P1 ;  /* 0x000000ff75757208 */ /* 0x000fe20000800000 */
[----:B-1----:R-:W-:Y:S01]  /*3a50*/  FMUL R39, R40, R39 ;  /* 0x0000002728277220 */ /* 0x002fe20000400000 */
[----:B------:R-:W-:Y:S01]  /*3a60*/  FSETP.GEU.AND P1, PT, |R14|, 1.175494350822287508e-38, PT ;  /* 0x008000000e00780b */ /* 0x000fe20003f2e200 */
[----:B------:R1:W3:Y:S01]  /*3a70*/  MUFU.RCP R40, R26 ;  /* 0x0000001a00287308 */ /* 0x0002e20000001000 */
[----:B------:R-:W-:Y:S01]  /*3a80*/  FSEL R116, R18, R43, P2 ;  /* 0x0000002b12747208 */ /* 0x000fe20001000000 */
[----:B------:R-:W-:Y:S01]  /*3a90*/  FADD R18, R28, R13 ;  /* 0x0000000d1c127221 */ /* 0x000fe20000000000 */
[----:B------:R-:W-:Y:S01]  /*3aa0*/  FSETP.NEU.AND P4, PT, R15, RZ, PT ;  /* 0x000000ff0f00720b */ /* 0x000fe20003f8d000 */
[----:B------:R-:W-:Y:S01]  /*3ab0*/  @!P6 FMUL R119, R119, 16777216 ;  /* 0x4b8000007777e820 */ /* 0x000fe20000400000 */
[----:B--2---:R-:W-:Y:S01]  /*3ac0*/  FMUL R84, R41, R68 ;  /* 0x0000004429547220 */ /* 0x004fe20000400000 */
[----:B------:R-:W-:Y:S01]  /*3ad0*/  FSETP.GEU.AND P6, PT, |R12|, 1.175494350822287508e-38, PT ;  /* 0x008000000c00780b */ /* 0x000fe20003fce200 */
[----:B------:R-:W-:Y:S01]  /*3ae0*/  FADD R70, R70, R37 ;  /* 0x0000002546467221 */ /* 0x000fe20000000000 */
[----:B------:R-:W-:Y:S01]  /*3af0*/  FSEL R41, R27, R12, P5 ;  /* 0x0000000c1b297208 */ /* 0x000fe20002800000 */
[----:B------:R-:W-:Y:S01]  /*3b00*/  FMUL R37, R28, 0.25 ;  /* 0x3e8000001c257820 */ /* 0x000fe20000400000 */
[----:B------:R-:W-:Y:S01]  /*3b10*/  FSEL R27, R19, RZ, P4 ;  /* 0x000000ff131b7208 */ /* 0x000fe20002000000 */
[C---:B-1----:R-:W-:Y:S01]  /*3b20*/  FMUL R26, R13.reuse, 0.25 ;  /* 0x3e8000000d1a7820 */ /* 0x042fe20000400000 */
[----:B------:R-:W-:Y:S01]  /*3b30*/  FSETP.GT.AND P4, PT, |R18|, 8.50705917302346158658e+37, PT ;  /* 0x7e8000001200780b */ /* 0x000fe20003f84200 */
[----:B0-----:R-:W-:Y:S01]  /*3b40*/  FMUL R25, R16, R25 ;  /* 0x0000001910197220 */ /* 0x001fe20000400000 */
[----:B------:R-:W-:Y:S01]  /*3b50*/  FSETP.GEU.AND P5, PT, |R13|, 1.175494350822287508e-38, PT ;  /* 0x008000000d00780b */ /* 0x000fe20003fae200 */
[----:B------:R-:W-:Y:S01]  /*3b60*/  FADD R16, R44, R17 ;  /* 0x000000112c107221 */ /* 0x000fe20000000000 */
[----:B------:R-:W-:Y:S01]  /*3b70*/  FSEL R52, R37, R28, P4 ;  /* 0x0000001c25347208 */ /* 0x000fe20002000000 */
[----:B------:R-:W-:Y:S01]  /*3b80*/  @!P1 FMUL R21, R21, 16777216 ;  /* 0x4b80000015159820 */ /* 0x000fe20000400000 */
[----:B------:R-:W-:Y:S01]  /*3b90*/  FSEL R37, R26, R13, P3 ;  /* 0x0000000d1a257208 */ /* 0x000fe20001800000 */
[----:B------:R-:W-:Y:S01]  /*3ba0*/  FMUL R26, R17, 0.25 ;  /* 0x3e800000111a7820 */ /* 0x000fe20000400000 */
[----:B------:R-:W-:Y:S01]  /*3bb0*/  FMUL R43, R44, 0.25 ;  /* 0x3e8000002c2b7820 */ /* 0x000fe20000400000 */
[----:B------:R-:W-:Y:S01]  /*3bc0*/  @!P1 FMUL R38, R38, 16777216 ;  /* 0x4b80000026269820 */ /* 0x000fe20000400000 */
[----:B------:R-:W-:Y:S01]  /*3bd0*/  FSETP.GT.AND P1, PT, |R16|, 8.50705917302346158658e+37, PT ;  /* 0x7e8000001000780b */ /* 0x000fe20003f24200 */
[--C-:B------:R-:W-:Y:S01]  /*3be0*/  FADD R86, R86, -R85.reuse ;  /* 0x8000005556567221 */ /* 0x100fe20000000000 */
[----:B------:R-:W-:Y:S01]  /*3bf0*/  FSETP.NEU.AND P3, PT, R10, RZ, PT ;  /* 0x000000ff0a00720b */ /* 0x000fe20003f6d000 */
[----:B------:R-:W-:Y:S01]  /*3c00*/  FADD R19, R29, R18 ;  /* 0x000000121d137221 */ /* 0x000fe20000000000 */
[----:B------:R-:W-:Y:S01]  /*3c10*/  @!P6 FMUL R41, R41, 16777216 ;  /* 0x4b8000002929e820 */ /* 0x000fe20000400000 */
[----:B------:R-:W0:Y:S01]  /*3c20*/  MUFU.RCP R21, R21 ;  /* 0x0000001500157308 */ /* 0x000e220000001000 */
[----:B------:R-:W-:Y:S01]  /*3c30*/  FSEL R68, R26, R17, P2 ;  /* 0x000000111a447208 */ /* 0x000fe20001000000 */
[----:B---3--:R-:W-:Y:S01]  /*3c40*/  FMUL R119, R40, R119 ;  /* 0x0000007728777220 */ /* 0x008fe20000400000 */
[----:B------:R-:W-:Y:S01]  /*3c50*/  FSEL R118, R43, R44, P1 ;  /* 0x0000002c2b767208 */ /* 0x000fe20000800000 */
[C---:B------:R-:W-:Y:S01]  /*3c60*/  FFMA R26, R86.reuse, R22, R85 ;  /* 0x00000016561a7223 */ /* 0x040fe20000000055 */
[----:B------:R-:W-:Y:S01]  /*3c70*/  FMUL R44, R29, 0.25 ;  /* 0x3e8000001d2c7820 */ /* 0x000fe20000400000 */
[----:B------:R-:W-:Y:S01]  /*3c80*/  FMUL R86, R86, R86 ;  /* 0x0000005656567220 */ /* 0x000fe20000400000 */
[----:B------:R-:W-:Y:S01]  /*3c90*/  FSEL R40, R24, RZ, P3 ;  /* 0x000000ff18287208 */ /* 0x000fe20001800000 */
[----:B------:R-:W-:Y:S01]  /*3ca0*/  @!P5 FMUL R37, R37, 16777216 ;  /* 0x4b8000002525d820 */ /* 0x000fe20000400000 */
[----:B------:R-:W-:Y:S01]  /*3cb0*/  FSETP.GT.AND P3, PT, |R19|, 8.50705917302346158658e+37, PT ;  /* 0x7e8000001300780b */ /* 0x000fe20003f64200 */
[----:B------:R-:W-:Y:S01]  /*3cc0*/  @!P5 FMUL R42, R42, 16777216 ;  /* 0x4b8000002a2ad820 */ /* 0x000fe20000400000 */
[----:B------:R-:W1:Y:S01]  /*3cd0*/  MUFU.RCP R41, R41 ;  /* 0x0000002900297308 */ /* 0x000e620000001000 */
[----:B------:R-:W-:Y:S01]  /*3ce0*/  FSETP.GEU.AND P5, PT, |R18|, 1.175494350822287508e-38, PT ;  /* 0x008000001200780b */ /* 0x000fe20003fae200 */
[----:B------:R-:W-:Y:S01]  /*3cf0*/  FMUL R86, R53, R86 ;  /* 0x0000005635567220 */ /* 0x000fe20000400000 */
[----:B------:R-:W-:Y:S01]  /*3d00*/  FSEL R53, R44, R29, P3 ;  /* 0x0000001d2c357208 */ /* 0x000fe20001800000 */
[----:B------:R-:W-:Y:S01]  /*3d10*/  FMUL R29, R18, 0.25 ;  /* 0x3e800000121d7820 */ /* 0x000fe20000400000 */
[----:B------:R-:W-:Y:S01]  /*3d20*/  FSETP.GEU.AND P2, PT, |R17|, 1.175494350822287508e-38, PT ;  /* 0x008000001100780b */ /* 0x000fe20003f4e200 */
[----:B0-----:R-:W-:Y:S01]  /*3d30*/  FMUL R28, R21, R38 ;  /* 0x00000026151c7220 */ /* 0x001fe20000400000 */
[--C-:B------:R-:W-:Y:S01]  /*3d40*/  FADD R102, R102, -R101.reuse ;  /* 0x8000006566667221 */ /* 0x100fe20000000000 */
[----:B------:R-:W-:Y:S01]  /*3d50*/  @!P6 FMUL R100, R100, 16777216 ;  /* 0x4b8000006464e820 */ /* 0x000fe20000400000 */
[----:B------:R-:W-:Y:S01]  /*3d60*/  FSEL R43, R29, R18, P4 ;  /* 0x000000121d2b7208 */ /* 0x000fe20002000000 */
[C---:B------:R-:W-:Y:S01]  /*3d70*/  FADD R21, R45.reuse, R16 ;  /* 0x000000102d157221 */ /* 0x040fe20000000000 */
[C---:B------:R-:W-:Y:S01]  /*3d80*/  FFMA R54, R102.reuse, R117, R101 ;  /* 0x0000007566367223 */ /* 0x040fe20000000065 */
[----:B------:R-:W-:Y:S01]  /*3d90*/  FMUL R24, R45, 0.25 ;  /* 0x3e8000002d187820 */ /* 0x000fe20000400000 */
[----:B------:R-:W-:Y:S01]  /*3da0*/  FMUL R102, R102, R102 ;  /* 0x0000006666667220 */ /* 0x000fe20000400000 */
[----:B------:R-:W-:Y:S01]  /*3db0*/  @!P5 FMUL R43, R43, 16777216 ;  /* 0x4b8000002b2bd820 */ /* 0x000fe20000400000 */
[----:B------:R-:W-:Y:S01]  /*3dc0*/  @!P5 FMUL R52, R52, 16777216 ;  /* 0x4b8000003434d820 */ /* 0x000fe20000400000 */
[C---:B------:R-:W-:Y:S01]  /*3dd0*/  FSETP.GEU.AND P5, PT, |R16|.reuse, 1.175494350822287508e-38, PT ;  /* 0x008000001000780b */ /* 0x040fe20003fae200 */
[----:B-1----:R-:W-:Y:S01]  /*3de0*/  FMUL R38, R41, R100 ;  /* 0x0000006429267220 */ /* 0x002fe20000400000 */
[----:B------:R-:W-:Y:S01]  /*3df0*/  FSETP.GT.AND P4, PT, |R21|, 8.50705917302346158658e+37, PT ;  /* 0x7e8000001500780b */ /* 0x000fe20003f84200 */
[----:B------:R-:W-:Y:S01]  /*3e00*/  FMUL R41, R16, 0.25 ;  /* 0x3e80000010297820 */ /* 0x000fe20000400000 */
[----:B------:R-:W-:Y:S01]  /*3e10*/  FFMA R86, R22, R86, R23 ;  /* 0x0000005616567223 */ /* 0x000fe20000000017 */
[----:B------:R-:W-:Y:S01]  /*3e20*/  @!P2 FMUL R68, R68, 16777216 ;  /* 0x4b8000004444a820 */ /* 0x000fe20000400000 */
[----:B------:R-:W-:Y:S01]  /*3e30*/  FADD R22, R30, R19 ;  /* 0x000000131e167221 */ /* 0x000fe20000000000 */
[----:B------:R-:W-:Y:S01]  /*3e40*/  FMUL R102, R69, R102 ;  /* 0x0000006645667220 */ /* 0x000fe20000400000 */
[----:B------:R-:W-:Y:S01]  /*3e50*/  FSETP.NEU.AND P6, PT, R11, RZ, PT ;  /* 0x000000ff0b00720b */ /* 0x000fe20003fcd000 */
[----:B------:R-:W-:Y:S01]  /*3e60*/  FADD R87, R87, -R26 ;  /* 0x8000001a57577221 */ /* 0x000fe20000000000 */
[----:B------:R-:W-:Y:S01]  /*3e70*/  FSEL R69, R24, R45, P4 ;  /* 0x0000002d18457208 */ /* 0x000fe20002000000 */
[----:B------:R-:W0:Y:S01]  /*3e80*/  MUFU.RCP R43, R43 ;  /* 0x0000002b002b7308 */ /* 0x000e220000001000 */
[----:B------:R-:W-:Y:S01]  /*3e90*/  FSEL R45, R41, R16, P1 ;  /* 0x00000010292d7208 */ /* 0x000fe20000800000 */
[----:B------:R-:W-:Y:S01]  /*3ea0*/  FMUL R23, R30, 0.25 ;  /* 0x3e8000001e177820 */ /* 0x000fe20000400000 */
[----:B------:R-:W-:Y:S01]  /*3eb0*/  @!P2 FMUL R116, R116, 16777216 ;  /* 0x4b8000007474a820 */ /* 0x000fe20000400000 */
[----:B------:R-:W-:Y:S01]  /*3ec0*/  FSETP.GT.AND P2, PT, |R22|, 8.50705917302346158658e+37, PT ;  /* 0x7e8000001600780b */ /* 0x000fe20003f44200 */
[C---:B------:R-:W-:Y:S01]  /*3ed0*/  FADD R24, R46.reuse, R21 ;  /* 0x000000152e187221 */ /* 0x040fe20000000000 */
[----:B------:R-:W-:Y:S01]  /*3ee0*/  FSETP.NEU.AND P1, PT, R9, RZ, PT ;  /* 0x000000ff0900720b */ /* 0x000fe20003f2d000 */
[----:B------:R-:W-:Y:S01]  /*3ef0*/  @!P5 FMUL R45, R45, 16777216 ;  /* 0x4b8000002d2dd820 */ /* 0x000fe20000400000 */
[----:B------:R1:W-:Y:S01]  /*3f00*/  MUFU.RCP R29, R68 ;  /* 0x00000044001d7308 */ /* 0x0003e20000001000 */
[----:B------:R-:W-:Y:S01]  /*3f10*/  FSEL R44, R23, R30, P2 ;  /* 0x0000001e172c7208 */ /* 0x000fe20001000000 */
[----:B------:R-:W-:Y:S01]  /*3f20*/  FMUL R23, R46, 0.25 ;  /* 0x3e8000002e177820 */ /* 0x000fe20000400000 */
[----:B------:R-:W-:Y:S01]  /*3f30*/  FSEL R41, R25, RZ, P1 ;  /* 0x000000ff19297208 */ /* 0x000fe20000800000 */
[----:B------:R-:W-:Y:S01]  /*3f40*/  @!P5 FMUL R118, R118, 16777216 ;  /* 0x4b8000007676d820 */ /* 0x000fe20000400000 */
[----:B------:R-:W-:Y:S01]  /*3f50*/  FSETP.GT.AND P1, PT, |R24|, 8.50705917302346158658e+37, PT ;  /* 0x7e8000001800780b */ /* 0x000fe20003f24200 */
[----:B------:R-:W-:Y:S01]  /*3f60*/  FADD R86, R55, R86 ;  /* 0x0000005637567221 */ /* 0x000fe20000000000 */
[----:B------:R-:W-:Y:S01]  /*3f70*/  FSETP.GEU.AND P5, PT, |R21|, 1.175494350822287508e-38, PT ;  /* 0x008000001500780b */ /* 0x000fe20003fae200 */
[----:B------:R-:W2:Y:S01]  /*3f80*/  MUFU.RCP R45, R45 ;  /* 0x0000002d002d7308 */ /* 0x000ea20000001000 */
[----:B-1----:R-:W-:Y:S01]  /*3f90*/  FSEL R68, R39, RZ, P6 ;  /* 0x000000ff27447208 */ /* 0x002fe20003000000 */
[----:B------:R-:W-:Y:S01]  /*3fa0*/  FFMA R39, R87, R27, R26 ;  /* 0x0000001b57277223 */ /* 0x000fe2000000001a */
[----:B------:R-:W-:Y:S01]  /*3fb0*/  FMUL R26, R19, 0.25 ;  /* 0x3e800000131a7820 */ /* 0x000fe20000400000 */
[----:B------:R-:W-:Y:S01]  /*3fc0*/  FMUL R87, R87, R87 ;  /* 0x0000005757577220 */ /* 0x000fe20000400000 */
[----:B------:R-:W-:Y:S01]  /*3fd0*/  FSEL R100, R23, R46, P1 ;  /* 0x0000002e17647208 */ /* 0x000fe20000800000 */
[C---:B------:R-:W-:Y:S01]  /*3fe0*/  FADD R23, R31.reuse, R22 ;  /* 0x000000161f177221 */ /* 0x040fe20000000000 */
[----:B------:R-:W-:Y:S01]  /*3ff0*/  FMUL R46, R31, 0.25 ;  /* 0x3e8000001f2e7820 */ /* 0x000fe20000400000 */
[----:B------:R-:W-:Y:S01]  /*4000*/  FSEL R30, R26, R19, P3 ;  /* 0x000000131a1e7208 */ /* 0x000fe20001800000 */
[----:B------:R-:W-:Y:S01]  /*4010*/  FMUL R26, R21, 0.25 ;  /* 0x3e800000151a7820 */ /* 0x000fe20000400000 */
[----:B------:R-:W-:Y:S01]  /*4020*/  FSETP.GEU.AND P3, PT, |R19|, 1.175494350822287508e-38, PT ;  /* 0x008000001300780b */ /* 0x000fe20003f6e200 */
[----:B------:R-:W-:Y:S01]  /*4030*/  FMUL R87, R36, R87 ;  /* 0x0000005724577220 */ /* 0x000fe20000400000 */
[----:B0-----:R-:W-:Y:S01]  /*4040*/  FMUL R36, R43, R52 ;  /* 0x000000342b247220 */ /* 0x001fe20000400000 */
[----:B------:R-:W0:Y:S01]  /*4050*/  MUFU.RCP R37, R37 ;  /* 0x0000002500257308 */ /* 0x000e220000001000 */
[----:B------:R-:W-:Y:S01]  /*4060*/  FSEL R52, R26, R21, P4 ;  /* 0x000000151a347208 */ /* 0x000fe20002000000 */
[----:B------:R-:W-:Y:S01]  /*4070*/  FADD R26, R32, R23 ;  /* 0x00000017201a7221 */ /* 0x000fe20000000000 */
[----:B------:R-:W-:Y:S01]  /*4080*/  FSETP.GT.AND P4, PT, |R23|, 8.50705917302346158658e+37, PT ;  /* 0x7e8000001700780b */ /* 0x000fe20003f84200 */
[----:B--2---:R-:W-:Y:S01]  /*4090*/  FMUL R118, R45, R118 ;  /* 0x000000762d767220 */ /* 0x004fe20000400000 */
[----:B------:R-:W-:Y:S01]  /*40a0*/  FADD R103, R103, -R54 ;  /* 0x8000003667677221 */ /* 0x000fe20000000000 */
[----:B------:R-:W-:Y:S01]  /*40b0*/  @!P5 FMUL R52, R52, 16777216 ;  /* 0x4b8000003434d820 */ /* 0x000fe20000400000 */
[----:B------:R-:W-:Y:S01]  /*40c0*/  FSEL R43, R46, R31, P4 ;  /* 0x0000001f2e2b7208 */ /* 0x000fe20002000000 */
[----:B------:R-:W-:Y:S01]  /*40d0*/  FMUL R31, R22, 0.25 ;  /* 0x3e800000161f7820 */ /* 0x000fe20000400000 */
[----:B------:R-:W-:Y:S01]  /*40e0*/  FMUL R45, R32, 0.25 ;  /* 0x3e800000202d7820 */ /* 0x000fe20000400000 */
[----:B------:R-:W-:Y:S01]  /*40f0*/  @!P3 FMUL R30, R30, 16777216 ;  /* 0x4b8000001e1eb820 */ /* 0x000fe20000400000 */
[----:B------:R-:W-:Y:S01]  /*4100*/  @!P3 FMUL R53, R53, 16777216 ;  /* 0x4b8000003535b820 */ /* 0x000fe20000400000 */
[----:B------:R-:W-:Y:S01]  /*4110*/  FSETP.GEU.AND P3, PT, |R22|, 1.175494350822287508e-38, PT ;  /* 0x008000001600780b */ /* 0x000fe20003f6e200 */
[----:B------:R-:W-:Y:S01]  /*4120*/  FFMA R87, R27, R87, R86 ;  /* 0x000000571b577223 */ /* 0x000fe20000000056 */
[----:B------:R-:W-:Y:S01]  /*4130*/  FSEL R31, R31, R22, P2 ;  /* 0x000000161f1f7208 */ /* 0x000fe20001000000 */
[----:B------:R-:W-:Y:S01]  /*4140*/  FMUL R27, R24, 0.25 ;  /* 0x3e800000181b7820 */ /* 0x000fe20000400000 */
[----:B------:R-:W-:Y:S01]  /*4150*/  FSETP.GT.AND P2, PT, |R26|, 8.50705917302346158658e+37, PT ;  /* 0x7e8000001a00780b */ /* 0x000fe20003f44200 */
[----:B------:R-:W1:Y:S01]  /*4160*/  MUFU.RCP R52, R52 ;  /* 0x0000003400347308 */ /* 0x000e620000001000 */
[----:B------:R-:W-:Y:S01]  /*4170*/  FSETP.NEU.AND P6, PT, R14, RZ, PT ;  /* 0x000000ff0e00720b */ /* 0x000fe20003fcd000 */
[----:B------:R-:W-:Y:S01]  /*4180*/  FADD R25, R47, R24 ;  /* 0x000000182f197221 */ /* 0x000fe20000000000 */
[C---:B------:R-:W-:Y:S01]  /*4190*/  FFMA R55, R103.reuse, R68, R54 ;  /* 0x0000004467377223 */ /* 0x040fe20000000036 */
[----:B------:R-:W-:Y:S01]  /*41a0*/  FMUL R103, R103, R103 ;  /* 0x0000006767677220 */ /* 0x000fe20000400000 */
[----:B------:R-:W-:Y:S01]  /*41b0*/  FSEL R46, R45, R32, P2 ;  /* 0x000000202d2e7208 */ /* 0x000fe20001000000 */
[----:B0-----:R-:W-:Y:S01]  /*41c0*/  FMUL R37, R37, R42 ;  /* 0x0000002a25257220 */ /* 0x001fe20000400000 */
[----:B------:R-:W-:Y:S01]  /*41d0*/  FSEL R45, R27, R24, P1 ;  /* 0x000000181b2d7208 */ /* 0x000fe20000800000 */
[----:B------:R-:W0:Y:S01]  /*41e0*/  MUFU.RCP R30, R30 ;  /* 0x0000001e001e7308 */ /* 0x000e220000001000 */
[----:B------:R-:W-:Y:S01]  /*41f0*/  FSEL R42, R28, RZ, P6 ;  /* 0x000000ff1c2a7208 */ /* 0x000fe20003000000 */
[----:B------:R-:W-:Y:S01]  /*4200*/  FMUL R28, R47, 0.25 ;  /* 0x3e8000002f1c7820 */ /* 0x000fe20000400000 */
[----:B------:R-:W-:Y:S01]  /*4210*/  FSETP.GEU.AND P1, PT, |R24|, 1.175494350822287508e-38, PT ;  /* 0x008000001800780b */ /* 0x000fe20003f2e200 */
[----:B------:R-:W-:Y:S01]  /*4220*/  FADD R88, R88, -R39 ;  /* 0x8000002758587221 */ /* 0x000fe20000000000 */
[----:B------:R-:W-:Y:S01]  /*4230*/  FSETP.GT.AND P6, PT, |R25|, 8.50705917302346158658e+37, PT ;  /* 0x7e8000001900780b */ /* 0x000fe20003fc4200 */
[----:B------:R-:W-:Y:S01]  /*4240*/  FMUL R103, R20, R103 ;  /* 0x0000006714677220 */ /* 0x000fe20000400000 */
[----:B------:R-:W-:Y:S01]  /*4250*/  @!P3 FMUL R31, R31, 16777216 ;  /* 0x4b8000001f1fb820 */ /* 0x000fe20000400000 */
[----:B------:R-:W-:Y:S01]  /*4260*/  FADD R20, R48, R25 ;  /* 0x0000001930147221 */ /* 0x000fe20000000000 */
[----:B------:R-:W-:Y:S01]  /*4270*/  FFMA R32, R88, R40, R39 ;  /* 0x0000002858207223 */ /* 0x000fe20000000027 */
[----:B------:R-:W-:Y:S01]  /*4280*/  FSEL R54, R28, R47, P6 ;  /* 0x0000002f1c367208 */ /* 0x000fe20003000000 */
[----:B------:R-:W-:Y:S01]  /*4290*/  FMUL R88, R88, R88 ;  /* 0x0000005858587220 */ /* 0x000fe20000400000 */
[----:B------:R-:W-:Y:S01]  /*42a0*/  @!P5 FMUL R69, R69, 16777216 ;  /* 0x4b8000004545d820 */ /* 0x000fe20000400000 */
[----:B------:R-:W-:Y:S01]  /*42b0*/  FMUL R47, R48, 0.25 ;  /* 0x3e800000302f7820 */ /* 0x000fe20000400000 */
[----:B------:R-:W-:Y:S01]  /*42c0*/  @!P3 FMUL R44, R44, 16777216 ;  /* 0x4b8000002c2cb820 */ /* 0x000fe20000400000 */
[----:B------:R-:W2:Y:S01]  /*42d0*/  MUFU.RCP R31, R31 ;  /* 0x0000001f001f7308 */ /* 0x000ea20000001000 */
[----:B------:R-:W-:Y:S01]  /*42e0*/  FSETP.GT.AND P3, PT, |R20|, 8.50705917302346158658e+37, PT ;  /* 0x7e8000001400780b */ /* 0x000fe20003f64200 */
[----:B------:R-:W-:Y:S01]  /*42f0*/  FMUL R28, R23, 0.25 ;  /* 0x3e800000171c7820 */ /* 0x000fe20000400000 */
[----:B------:R-:W-:Y:S01]  /*4300*/  FSETP.NEU.AND P5, PT, R8, RZ, PT ;  /* 0x000000ff0800720b */ /* 0x000fe20003fad000 */
[----:B------:R-:W-:Y:S01]  /*4310*/  FMUL R88, R15, R88 ;  /* 0x000000580f587220 */ /* 0x000fe20000400000 */
[----:B-1----:R-:W-:Y:S01]  /*4320*/  FMUL R52, R52, R69 ;  /* 0x0000004534347220 */ /* 0x002fe20000400000 */
[----:B------:R-:W-:Y:S01]  /*4330*/  FADD R15, R33, R26 ;  /* 0x0000001a210f7221 */ /* 0x000fe20000000000 */
[----:B------:R-:W-:Y:S01]  /*4340*/  FSEL R69, R47, R48, P3 ;  /* 0x000000302f457208 */ /* 0x000fe20001800000 */
[----:B0-----:R-:W-:Y:S01]  /*4350*/  FMUL R53, R30, R53 ;  /* 0x000000351e357220 */ /* 0x001fe20000400000 */
[----:B------:R-:W-:Y:S01]  /*4360*/  FMUL R48, R25, 0.25 ;  /* 0x3e80000019307820 */ /* 0x000fe20000400000 */
[----:B------:R-:W-:Y:S01]  /*4370*/  @!P1 FMUL R45, R45, 16777216 ;  /* 0x4b8000002d2d9820 */ /* 0x000fe20000400000 */
[----:B------:R-:W-:Y:S01]  /*4380*/  FSEL R84, R84, RZ, P5 ;  /* 0x000000ff54547208 */ /* 0x000fe20002800000 */
[----:B------:R-:W-:Y:S01]  /*4390*/  @!P1 FMUL R100, R100, 16777216 ;  /* 0x4b80000064649820 */ /* 0x000fe20000400000 */
[----:B------:R-:W-:Y:S01]  /*43a0*/  FSEL R30, R28, R23, P4 ;  /* 0x000000171c1e7208 */ /* 0x000fe20002000000 */
[----:B------:R-:W-:Y:S01]  /*43b0*/  FMUL R28, R33, 0.25 ;  /* 0x3e800000211c7820 */ /* 0x000fe20000400000 */
[--C-:B------:R-:W-:Y:S01]  /*43c0*/  FADD R104, R104, -R55.reuse ;  /* 0x8000003768687221 */ /* 0x100fe20000000000 */
[----:B------:R-:W-:Y:S01]  /*43d0*/  FSETP.GT.AND P1, PT, |R15|, 8.50705917302346158658e+37, PT ;  /* 0x7e8000000f00780b */ /* 0x000fe20003f24200 */
[----:B------:R-:W0:Y:S01]  /*43e0*/  MUFU.RCP R45, R45 ;  /* 0x0000002d002d7308 */ /* 0x000e220000001000 */
[----:B------:R-:W-:Y:S01]  /*43f0*/  FSEL R47, R48, R25, P6 ;  /* 0x00000019302f7208 */ /* 0x000fe20003000000 */
[----:B------:R-:W-:Y:S01]  /*4400*/  FFMA R48, R104, R84, R55 ;  /* 0x0000005468307223 */ /* 0x000fe20000000037 */
[----:B------:R-:W-:Y:S01]  /*4410*/  FSEL R39, R28, R33, P1 ;  /* 0x000000211c277208 */ /* 0x000fe20000800000 */
[----:B------:R-:W-:Y:S01]  /*4420*/  FMUL R104, R104, R104 ;  /* 0x0000006868687220 */ /* 0x000fe20000400000 */
[----:B------:R-:W-:Y:S01]  /*4430*/  FADD R28, R34, R15 ;  /* 0x0000000f221c7221 */ /* 0x000fe20000000000 */
[----:B------:R-:W-:Y:S01]  /*4440*/  FSETP.GEU.AND P4, PT, |R23|, 1.175494350822287508e-38, PT ;  /* 0x008000001700780b */ /* 0x000fe20003f8e200 */
[----:B--2---:R-:W-:Y:S01]  /*4450*/  FMUL R44, R31, R44 ;  /* 0x0000002c1f2c7220 */ /* 0x004fe20000400000 */
[----:B------:R-:W-:Y:S01]  /*4460*/  FMUL R104, R11, R104 ;  /* 0x000000680b687220 */ /* 0x000fe20000400000 */
[----:B------:R-:W-:Y:S01]  /*4470*/  FMUL R31, R26, 0.25 ;  /* 0x3e8000001a1f7820 */ /* 0x000fe20000400000 */
[----:B------:R-:W-:Y:S01]  /*4480*/  FMUL R11, R34, 0.25 ;  /* 0x3e800000220b7820 */ /* 0x000fe20000400000 */
[----:B------:R-:W-:Y:S01]  /*4490*/  FSETP.GT.AND P6, PT, |R28|, 8.50705917302346158658e+37, PT ;  /* 0x7e8000001c00780b */ /* 0x000fe20003fc4200 */
[----:B------:R-:W-:Y:S01]  /*44a0*/  FADD R89, R89, -R32 ;  /* 0x8000002059597221 */ /* 0x000fe20000000000 */
[----:B------:R-:W-:Y:S01]  /*44b0*/  FADD R87, R56, R87 ;  /* 0x0000005738577221 */ /* 0x000fe20000000000 */
[----:B------:R-:W-:Y:S01]  /*44c0*/  FSEL R33, R31, R26, P2 ;  /* 0x0000001a1f217208 */ /* 0x000fe20001000000 */
[----:B------:R-:W-:Y:S01]  /*44d0*/  FADD R27, R49, R20 ;  /* 0x00000014311b7221 */ /* 0x000fe20000000000 */
[----:B------:R-:W-:Y:S01]  /*44e0*/  FSEL R34, R11, R34, P6 ;  /* 0x000000220b227208 */ /* 0x000fe20003000000 */
[----:B------:R-:W-:Y:S01]  /*44f0*/  FMUL R11, R20, 0.25 ;  /* 0x3e800000140b7820 */ /* 0x000fe20000400000 */
[----:B------:R-:W-:Y:S01]  /*4500*/  FFMA R31, R89, R41, R32 ;  /* 0x00000029591f7223 */ /* 0x000fe20000000020 */
[----:B------:R-:W-:Y:S01]  /*4510*/  FMUL R32, R15, 0.25 ;  /* 0x3e8000000f207820 */ /* 0x000fe20000400000 */
[----:B0-----:R-:W-:Y:S01]  /*4520*/  FMUL R100, R45, R100 ;  /* 0x000000642d647220 */ /* 0x001fe20000400000 */
[----:B------:R-:W-:Y:S01]  /*4530*/  @!P4 FMUL R30, R30, 16777216 ;  /* 0x4b8000001e1ec820 */ /* 0x000fe20000400000 */
[----:B------:R-:W-:Y:S01]  /*4540*/  @!P4 FMUL R43, R43, 16777216 ;  /* 0x4b8000002b2bc820 */ /* 0x000fe20000400000 */
[----:B------:R-:W-:Y:S01]  /*4550*/  FSEL R45, R11, R20, P3 ;  /* 0x000000140b2d7208 */ /* 0x000fe20001800000 */
[----:B------:R-:W-:Y:S01]  /*4560*/  FMUL R89, R89, R89 ;  /* 0x0000005959597220 */ /* 0x000fe20000400000 */
[----:B------:R-:W-:Y:S01]  /*4570*/  FSETP.GEU.AND P4, PT, |R26|, 1.175494350822287508e-38, PT ;  /* 0x008000001a00780b */ /* 0x000fe20003f8e200 */
[----:B------:R-:W-:Y:S01]  /*4580*/  FFMA R88, R40, R88, R87 ;  /* 0x0000005828587223 */ /* 0x000fe20000000057 */
[----:B------:R-:W-:Y:S01]  /*4590*/  FSETP.GEU.AND P3, PT, |R20|, 1.175494350822287508e-38, PT ;  /* 0x008000001400780b */ /* 0x000fe20003f6e200 */
[----:B------:R-:W-:Y:S01]  /*45a0*/  FMUL R89, R10, R89 ;  /* 0x000000590a597220 */ /* 0x000fe20000400000 */
[----:B------:R-:W-:Y:S01]  /*45b0*/  FSEL R32, R32, R15, P1 ;  /* 0x0000000f20207208 */ /* 0x000fe20000800000 */
[----:B------:R-:W-:Y:S01]  /*45c0*/  FADD R10, R35, R28 ;  /* 0x0000001c230a7221 */ /* 0x000fe20000000000 */
[----:B------:R-:W-:Y:S01]  /*45d0*/  FSETP.GEU.AND P1, PT, |R15|, 1.175494350822287508e-38, PT ;  /* 0x008000000f00780b */ /* 0x000fe20003f2e200 */
[----:B------:R-:W-:Y:S01]  /*45e0*/  FMUL R40, R35, 0.25 ;  /* 0x3e80000023287820 */ /* 0x000fe20000400000 */
[----:B------:R-:W0:Y:S01]  /*45f0*/  MUFU.RCP R30, R30 ;  /* 0x0000001e001e7308 */ /* 0x000e220000001000 */
[----:B------:R-:W-:Y:S01]  /*4600*/  FSETP.GEU.AND P5, PT, |R25|, 1.175494350822287508e-38, PT ;  /* 0x008000001900780b */ /* 0x000fe20003fae200 */
[----:B------:R-:W-:Y:S01]  /*4610*/  FMUL R56, R49, 0.25 ;  /* 0x3e80000031387820 */ /* 0x000fe20000400000 */
[----:B------:R-:W-:Y:S01]  /*4620*/  FSETP.GT.AND P2, PT, |R27|, 8.50705917302346158658e+37, PT ;  /* 0x7e8000001b00780b */ /* 0x000fe20003f44200 */
[----:B------:R-:W-:Y:S01]  /*4630*/  FFMA R70, R117, R102, R70 ;  /* 0x0000006675467223 */ /* 0x000fe20000000046 */
[----:B------:R-:W-:Y:S01]  /*4640*/  @!P4 FMUL R33, R33, 16777216 ;  /* 0x4b8000002121c820 */ /* 0x000fe20000400000 */
[----:B------:R-:W-:Y:S01]  /*4650*/  @!P4 FMUL R46, R46, 16777216 ;  /* 0x4b8000002e2ec820 */ /* 0x000fe20000400000 */
[----:B------:R-:W-:Y:S01]  /*4660*/  @!P3 FMUL R45, R45, 16777216 ;  /* 0x4b8000002d2db820 */ /* 0x000fe20000400000 */
[----:B------:R-:W-:Y:S01]  /*4670*/  @!P3 FMUL R69, R69, 16777216 ;  /* 0x4b8000004545b820 */ /* 0x000fe20000400000 */
[----:B------:R-:W-:Y:S01]  /*4680*/  FSETP.GT.AND P3, PT, |R10|, 8.50705917302346158658e+37, PT ;  /* 0x7e8000000a00780b */ /* 0x000fe20003f64200 */
[----:B------:R-:W-:Y:S01]  /*4690*/  FADD R105, R105, -R48 ;  /* 0x8000003069697221 */ /* 0x000fe20000000000 */
[----:B------:R-:W-:Y:S01]  /*46a0*/  @!P1 FMUL R32, R32, 16777216 ;  /* 0x4b80000020209820 */ /* 0x000fe20000400000 */
[----:B------:R-:W-:Y:S01]  /*46b0*/  @!P1 FMUL R39, R39, 16777216 ;  /* 0x4b80000027279820 */ /* 0x000fe20000400000 */
[----:B------:R-:W-:Y:S01]  /*46c0*/  FSETP.GEU.AND P1, PT, |R28|, 1.175494350822287508e-38, PT ;  /* 0x008000001c00780b */ /* 0x000fe20003f2e200 */
[----:B------:R-:W1:Y:S01]  /*46d0*/  MUFU.RCP R33, R33 ;  /* 0x0000002100217308 */ /* 0x000e620000001000 */
[----:B------:R-:W-:Y:S01]  /*46e0*/  FSEL R40, R40, R35, P3 ;  /* 0x0000002328287208 */ /* 0x000fe20001800000 */
[----:B------:R-:W-:Y:S01]  /*46f0*/  FMUL R35, R28, 0.25 ;  /* 0x3e8000001c237820 */ /* 0x000fe20000400000 */
[----:B0-----:R-:W-:Y:S01]  /*4700*/  FMUL R43, R30, R43 ;  /* 0x0000002b1e2b7220 */ /* 0x001fe20000400000 */
[----:B------:R-:W-:Y:S01]  /*4710*/  FADD R30, R50, R27 ;  /* 0x0000001b321e7221 */ /* 0x000fe20000000000 */
[----:B------:R-:W-:Y:S01]  /*4720*/  @!P5 FMUL R47, R47, 16777216 ;  /* 0x4b8000002f2fd820 */ /* 0x000fe20000400000 */
[----:B------:R-:W-:Y:S01]  /*4730*/  FSEL R56, R56, R49, P2 ;  /* 0x0000003138387208 */ /* 0x000fe20001000000 */
[----:B------:R-:W-:Y:S01]  /*4740*/  @!P5 FMUL R54, R54, 16777216 ;  /* 0x4b8000003636d820 */ /* 0x000fe20000400000 */
[----:B------:R-:W0:Y:S01]  /*4750*/  MUFU.RCP R32, R32 ;  /* 0x0000002000207308 */ /* 0x000e220000001000 */
[----:B------:R-:W-:Y:S01]  /*4760*/  FSEL R35, R35, R28, P6 ;  /* 0x0000001c23237208 */ /* 0x000fe20003000000 */
[----:B------:R-:W-:Y:S01]  /*4770*/  FMUL R49, R50, 0.25 ;  /* 0x3e80000032317820 */ /* 0x000fe20000400000 */
[----:B------:R-:W-:Y:S01]  /*4780*/  FSETP.NEU.AND P5, PT, R7, RZ, PT ;  /* 0x000000ff0700720b */ /* 0x000fe20003fad000 */
[----:B------:R-:W-:Y:S01]  /*4790*/  FADD R71, R71, R70 ;  /* 0x0000004647477221 */ /* 0x000fe20000000000 */
[----:B------:R-:W-:Y:S01]  /*47a0*/  FSETP.GT.AND P4, PT, |R30|, 8.50705917302346158658e+37, PT ;  /* 0x7e8000001e00780b */ /* 0x000fe20003f84200 */
[----:B------:R-:W-:Y:S01]  /*47b0*/  @!P1 FMUL R35, R35, 16777216 ;  /* 0x4b80000023239820 */ /* 0x000fe20000400000 */
[----:B------:R-:W-:Y:S01]  /*47c0*/  FSEL R119, R119, RZ, P5 ;  /* 0x000000ff77777208 */ /* 0x000fe20002800000 */
[----:B-1----:R-:W-:Y:S01]  /*47d0*/  FMUL R33, R33, R46 ;  /* 0x0000002e21217220 */ /* 0x002fe20000400000 */
[----:B------:R-:W-:Y:S01]  /*47e0*/  FMUL R46, R27, 0.25 ;  /* 0x3e8000001b2e7820 */ /* 0x000fe20000400000 */
[----:B------:R-:W-:Y:S01]  /*47f0*/  FSEL R50, R49, R50, P4 ;  /* 0x0000003231327208 */ /* 0x000fe20002000000 */
[----:B------:R-:W-:Y:S01]  /*4800*/  FFMA R71, R68, R103, R71 ;  /* 0x0000006744477223 */ /* 0x000fe20000000047 */
[----:B------:R-:W1:Y:S01]  /*4810*/  MUFU.RCP R35, R35 ;  /* 0x0000002300237308 */ /* 0x000e620000001000 */
[----:B------:R-:W-:Y:S01]  /*4820*/  FADD R90, R90, -R31 ;  /* 0x8000001f5a5a7221 */ /* 0x000fe20000000000 */
[----:B------:R-:W-:Y:S01]  /*4830*/  FSEL R49, R46, R27, P2 ;  /* 0x0000001b2e317208 */ /* 0x000fe20001000000 */
[----:B------:R-:W-:Y:S01]  /*4840*/  FADD R88, R57, R88 ;  /* 0x0000005839587221 */ /* 0x000fe20000000000 */
[----:B0-----:R-:W-:Y:S01]  /*4850*/  FMUL R32, R32, R39 ;  /* 0x0000002720207220 */ /* 0x001fe20000400000 */
[----:B------:R-:W-:Y:S01]  /*4860*/  FMUL R39, R10, 0.25 ;  /* 0x3e8000000a277820 */ /* 0x000fe20000400000 */
[----:B------:R-:W-:Y:S01]  /*4870*/  FSETP.GEU.AND P2, PT, |R27|, 1.175494350822287508e-38, PT ;  /* 0x008000001b00780b */ /* 0x000fe20003f4e200 */
[----:B------:R-:W-:Y:S01]  /*4880*/  @!P1 FMUL R34, R34, 16777216 ;  /* 0x4b80000022229820 */ /* 0x000fe20000400000 */
[----:B------:R0:W-:Y:S01]  /*4890*/  MUFU.RCP R46, R45 ;  /* 0x0000002d002e7308 */ /* 0x0001e20000001000 */
[----:B------:R-:W-:Y:S01]  /*48a0*/  FSETP.NEU.AND P1, PT, R13, RZ, PT ;  /* 0x000000ff0d00720b */ /* 0x000fe20003f2d000 */
[----:B------:R-:W-:Y:S01]  /*48b0*/  FADD R71, R72, R71 ;  /* 0x0000004748477221 */ /* 0x000fe20000000000 */
[----:B------:R-:W-:Y:S01]  /*48c0*/  FSEL R39, R39, R10, P3 ;  /* 0x0000000a27277208 */ /* 0x000fe20001800000 */
[----:B------:R-:W-:Y:S01]  /*48d0*/  FFMA R89, R41, R89, R88 ;  /* 0x0000005929597223 */ /* 0x000fe20000000058 */
[----:B------:R-:W-:Y:S01]  /*48e0*/  FSETP.NEU.AND P3, PT, R12, RZ, PT ;  /* 0x000000ff0c00720b */ /* 0x000fe20003f6d000 */
[----:B------:R-:W-:Y:S01]  /*48f0*/  FMUL R29, R29, R116 ;  /* 0x000000741d1d7220 */ /* 0x000fe20000400000 */
[----:B------:R-:W-:Y:S01]  /*4900*/  FSEL R37, R37, RZ, P1 ;  /* 0x000000ff25257208 */ /* 0x000fe20000800000 */
[----:B-1----:R-:W-:Y:S01]  /*4910*/  FMUL R35, R35, R34 ;  /* 0x0000002223237220 */ /* 0x002fe20000400000 */
[C---:B0-----:R-:W-:Y:S01]  /*4920*/  FFMA R45, R105.reuse, R119, R48 ;  /* 0x00000077692d7223 */ /* 0x041fe20000000030 */
[----:B------:R-:W-:Y:S01]  /*4930*/  FMUL R105, R105, R105 ;  /* 0x0000006969697220 */ /* 0x000fe20000400000 */
[----:B------:R-:W-:Y:S01]  /*4940*/  FSEL R38, R38, RZ, P3 ;  /* 0x000000ff26267208 */ /* 0x000fe20001800000 */
[----:B------:R-:W-:Y:S01]  /*4950*/  FFMA R104, R84, R104, R71 ;  /* 0x0000006854687223 */ /* 0x000fe20000000047 */
[----:B------:R-:W-:Y:S01]  /*4960*/  FADD R106, R106, -R45 ;  /* 0x8000002d6a6a7221 */ /* 0x000fe20000000000 */
[----:B------:R-:W-:Y:S01]  /*4970*/  FMUL R105, R8, R105 ;  /* 0x0000006908697220 */ /* 0x000fe20000400000 */
[C---:B------:R-:W-:Y:S01]  /*4980*/  FFMA R8, R90.reuse, R42, R31 ;  /* 0x0000002a5a087223 */ /* 0x040fe2000000001f */
[----:B------:R-:W-:Y:S01]  /*4990*/  FMUL R90, R90, R90 ;  /* 0x0000005a5a5a7220 */ /* 0x000fe20000400000 */
[C---:B------:R-:W-:Y:S01]  /*49a0*/  FFMA R34, R106.reuse, R38, R45 ;  /* 0x000000266a227223 */ /* 0x040fe2000000002d */
[----:B------:R-:W-:Y:S01]  /*49b0*/  FMUL R106, R106, R106 ;  /* 0x0000006a6a6a7220 */ /* 0x000fe20000400000 */
[----:B------:R-:W-:Y:S01]  /*49c0*/  FSETP.NEU.AND P1, PT, R17, RZ, PT ;  /* 0x000000ff1100720b */ /* 0x000fe20003f2d000 */
[----:B------:R-:W-:Y:S01]  /*49d0*/  FADD R91, R91, -R8 ;  /* 0x800000085b5b7221 */ /* 0x000fe20000000000 */
[----:B------:R-:W-:Y:S01]  /*49e0*/  @!P2 FMUL R49, R49, 16777216 ;  /* 0x4b8000003131a820 */ /* 0x000fe20000400000 */
[----:B------:R-:W-:Y:S01]  /*49f0*/  @!P2 FMUL R56, R56, 16777216 ;  /* 0x4b8000003838a820 */ /* 0x000fe20000400000 */
[----:B------:R-:W-:Y:S01]  /*4a00*/  FADD R89, R58, R89 ;  /* 0x000000593a597221 */ /* 0x000fe20000000000 */
[----:B------:R-:W-:Y:S01]  /*4a10*/  FMUL R90, R9, R90 ;  /* 0x0000005a095a7220 */ /* 0x000fe20000400000 */
[----:B------:R-:W-:Y:S01]  /*4a20*/  FSETP.GEU.AND P2, PT, |R10|, 1.175494350822287508e-38, PT ;  /* 0x008000000a00780b */ /* 0x000fe20003f4e200 */
[----:B------:R-:W-:Y:S01]  /*4a30*/  FMUL R106, R7, R106 ;  /* 0x0000006a076a7220 */ /* 0x000fe20000400000 */
[----:B------:R-:W-:Y:S01]  /*4a40*/  FSEL R29, R29, RZ, P1 ;  /* 0x000000ff1d1d7208 */ /* 0x000fe20000800000 */
[----:B------:R-:W-:Y:S01]  /*4a50*/  FADD R104, R73, R104 ;  /* 0x0000006849687221 */ /* 0x000fe20000000000 */
[C---:B------:R-:W-:Y:S01]  /*4a60*/  FFMA R7, R91.reuse, R37, R8 ;  /* 0x000000255b077223 */ /* 0x040fe20000000008 */
[----:B------:R-:W-:Y:S01]  /*4a70*/  FSETP.NEU.AND P1, PT, R18, RZ, PT ;  /* 0x000000ff1200720b */ /* 0x000fe20003f2d000 */
[----:B------:R-:W-:Y:S01]  /*4a80*/  FFMA R90, R42, R90, R89 ;  /* 0x0000005a2a5a7223 */ /* 0x000fe20000000059 */
[----:B------:R-:W-:Y:S01]  /*4a90*/  FMUL R91, R91, R91 ;  /* 0x0000005b5b5b7220 */ /* 0x000fe20000400000 */
[----:B------:R-:W-:Y:S01]  /*4aa0*/  FFMA R105, R119, R105, R104 ;  /* 0x0000006977697223 */ /* 0x000fe20000000068 */
[----:B------:R-:W-:Y:S01]  /*4ab0*/  FADD R92, R92, -R7 ;  /* 0x800000075c5c7221 */ /* 0x000fe20000000000 */
[----:B------:R-:W-:Y:S01]  /*4ac0*/  FSEL R36, R36, RZ, P1 ;  /* 0x000000ff24247208 */ /* 0x000fe20000800000 */
[----:B------:R-:W-:Y:S01]  /*4ad0*/  FADD R90, R59, R90 ;  /* 0x0000005a3b5a7221 */ /* 0x000fe20000000000 */
[----:B------:R-:W-:Y:S01]  /*4ae0*/  FMUL R91, R14, R91 ;  /* 0x0000005b0e5b7220 */ /* 0x000fe20000400000 */
[----:B------:R-:W-:Y:S01]  /*4af0*/  FADD R107, R107, -R34 ;  /* 0x800000226b6b7221 */ /* 0x000fe20000000000 */
[----:B------:R-:W-:Y:S01]  /*4b00*/  FADD R105, R74, R105 ;  /* 0x000000694a697221 */ /* 0x000fe20000000000 */
[C---:B------:R-:W-:Y:S01]  /*4b10*/  FMUL R8, R92.reuse, R92 ;  /* 0x0000005c5c087220 */ /* 0x040fe20000400000 */
[----:B------:R-:W-:Y:S01]  /*4b20*/  FFMA R91, R37, R91, R90 ;  /* 0x0000005b255b7223 */ /* 0x000fe2000000005a */
[----:B------:R-:W-:Y:S01]  /*4b30*/  FFMA R92, R92, R36, R7 ;  /* 0x000000245c5c7223 */ /* 0x000fe20000000007 */
[----:B------:R-:W-:Y:S01]  /*4b40*/  FSETP.NEU.AND P1, PT, R19, RZ, PT ;  /* 0x000000ff1300720b */ /* 0x000fe20003f2d000 */
[----:B------:R-:W-:Y:S01]  /*4b50*/  @!P2 FMUL R39, R39, 16777216 ;  /* 0x4b8000002727a820 */ /* 0x000fe20000400000 */
[----:B------:R-:W-:Y:S01]  /*4b60*/  @!P2 FMUL R40, R40, 16777216 ;  /* 0x4b8000002828a820 */ /* 0x000fe20000400000 */
[C---:B------:R-:W-:Y:S01]  /*4b70*/  FMUL R9, R107.reuse, R107 ;  /* 0x0000006b6b097220 */ /* 0x040fe20000400000 */
[----:B------:R-:W-:Y:S01]  /*4b80*/  FFMA R106, R38, R106, R105 ;  /* 0x0000006a266a7223 */ /* 0x000fe20000000069 */
[----:B------:R-:W-:Y:S01]  /*4b90*/  FFMA R107, R107, R29, R34 ;  /* 0x0000001d6b6b7223 */ /* 0x000fe20000000022 */
[----:B------:R-:W-:Y:S01]  /*4ba0*/  FSETP.NEU.AND P2, PT, R16, RZ, PT ;  /* 0x000000ff1000720b */ /* 0x000fe20003f4d000 */
[----:B------:R-:W-:Y:S01]  /*4bb0*/  FADD R91, R60, R91 ;  /* 0x0000005b3c5b7221 */ /* 0x000fe20000000000 */
[----:B------:R-:W-:Y:S01]  /*4bc0*/  FMUL R8, R13, R8 ;  /* 0x000000080d087220 */ /* 0x000fe20000400000 */
[----:B------:R-:W-:Y:S01]  /*4bd0*/  FADD R93, R93, -R92 ;  /* 0x8000005c5d5d7221 */ /* 0x000fe20000000000 */
[----:B------:R-:W-:Y:S01]  /*4be0*/  FSEL R53, R53, RZ, P1 ;  /* 0x000000ff35357208 */ /* 0x000fe20000800000 */
[----:B------:R-:W-:Y:S01]  /*4bf0*/  FADD R106, R75, R106 ;  /* 0x0000006a4b6a7221 */ /* 0x000fe20000000000 */
[----:B------:R-:W-:Y:S01]  /*4c00*/  FMUL R9, R12, R9 ;  /* 0x000000090c097220 */ /* 0x000fe20000400000 */
[----:B------:R-:W-:Y:S01]  /*4c10*/  FADD R108, R108, -R107 ;  /* 0x8000006b6c6c7221 */ /* 0x000fe20000000000 */
[----:B------:R-:W-:Y:S01]  /*4c20*/  FSEL R118, R118, RZ, P2 ;  /* 0x000000ff76767208 */ /* 0x000fe20001000000 */
[----:B------:R-:W-:Y:S01]  /*4c30*/  FFMA R8, R36, R8, R91 ;  /* 0x0000000824087223 */ /* 0x000fe2000000005b */
[C---:B------:R-:W-:Y:S01]  /*4c40*/  FMUL R7, R93.reuse, R93 ;  /* 0x0000005d5d077220 */ /* 0x040fe20000400000 */
[----:B------:R-:W-:Y:S01]  /*4c50*/  FFMA R93, R93, R53, R92 ;  /* 0x000000355d5d7223 */ /* 0x000fe2000000005c */
[----:B------:R-:W-:Y:S01]  /*4c60*/  FSETP.NEU.AND P1, PT, R22, RZ, PT ;  /* 0x000000ff1600720b */ /* 0x000fe20003f2d000 */
[----:B------:R-:W-:Y:S01]  /*4c70*/  FFMA R9, R29, R9, R106 ;  /* 0x000000091d097223 */ /* 0x000fe2000000006a */
[C---:B------:R-:W-:Y:S01]  /*4c80*/  FMUL R12, R108.reuse, R108 ;  /* 0x0000006c6c0c7220 */ /* 0x040fe20000400000 */
[----:B------:R-:W-:Y:S01]  /*4c90*/  FFMA R108, R108, R118, R107 ;  /* 0x000000766c6c7223 */ /* 0x000fe2000000006b */
[----:B------:R-:W-:Y:S01]  /*4ca0*/  FADD R8, R61, R8 ;  /* 0x000000083d087221 */ /* 0x000fe20000000000 */
[----:B------:R-:W-:Y:S01]  /*4cb0*/  FSETP.NEU.AND P2, PT, R21, RZ, PT ;  /* 0x000000ff1500720b */ /* 0x000fe20003f4d000 */
[----:B------:R-:W-:Y:S01]  /*4cc0*/  FMUL R7, R18, R7 ;  /* 0x0000000712077220 */ /* 0x000fe20000400000 */
[----:B------:R-:W-:Y:S01]  /*4cd0*/  FADD R94, R94, -R93 ;  /* 0x8000005d5e5e7221 */ /* 0x000fe20000000000 */
[----:B------:R-:W-:Y:S01]  /*4ce0*/  FSEL R44, R44, RZ, P1 ;  /* 0x000000ff2c2c7208 */ /* 0x000fe20000800000 */
[----:B------:R-:W0:Y:S01]  /*4cf0*/  MUFU.RCP R47, R47 ;  /* 0x0000002f002f7308 */ /* 0x000e220000001000 */
[----:B------:R-:W-:Y:S01]  /*4d00*/  FADD R9, R76, R9 ;  /* 0x000000094c097221 */ /* 0x000fe20000000000 */
[----:B------:R-:W-:Y:S01]  /*4d10*/  FMUL R12, R17, R12 ;  /* 0x0000000c110c7220 */ /* 0x000fe20000400000 */
[----:B------:R-:W-:Y:S01]  /*4d20*/  FADD R109, R109, -R108 ;  /* 0x8000006c6d6d7221 */ /* 0x000fe20000000000 */
[----:B------:R-:W-:Y:S01]  /*4d30*/  FSEL R52, R52, RZ, P2 ;  /* 0x000000ff34347208 */ /* 0x000fe20001000000 */
[----:B------:R-:W-:Y:S01]  /*4d40*/  FFMA R7, R53, R7, R8 ;  /* 0x0000000735077223 */ /* 0x000fe20000000008 */
[C---:B------:R-:W-:Y:S01]  /*4d50*/  FMUL R8, R94.reuse, R94 ;  /* 0x0000005e5e087220 */ /* 0x040fe20000400000 */
[----:B------:R-:W-:Y:S01]  /*4d60*/  FFMA R94, R94, R44, R93 ;  /* 0x0000002c5e5e7223 */ /* 0x000fe2000000005d */
[----:B------:R-:W-:Y:S01]  /*4d70*/  FFMA R12, R118, R12, R9 ;  /* 0x0000000c760c7223 */ /* 0x000fe20000000009 */
[C---:B------:R-:W-:Y:S01]  /*4d80*/  FMUL R9, R109.reuse, R109 ;  /* 0x0000006d6d097220 */ /* 0x040fe20000400000 */
[----:B------:R-:W-:Y:S01]  /*4d90*/  FFMA R109, R109, R52, R108 ;  /* 0x000000346d6d7223 */ /* 0x000fe2000000006c */
[----:B------:R-:W-:Y:S01]  /*4da0*/  FADD R7, R62, R7 ;  /* 0x000000073e077221 */ /* 0x000fe20000000000 */
[----:B------:R-:W-:Y:S01]  /*4db0*/  FSETP.NEU.AND P2, PT, R24, RZ, PT ;  /* 0x000000ff1800720b */ /* 0x000fe20003f4d000 */
[----:B------:R-:W-:Y:S01]  /*4dc0*/  FMUL R8, R19, R8 ;  /* 0x0000000813087220 */ /* 0x000fe20000400000 */
[C---:B------:R-:W-:Y:S01]  /*4dd0*/  FSETP.GEU.AND P5, PT, |R30|.reuse, 1.175494350822287508e-38, PT ;  /* 0x008000001e00780b */ /* 0x040fe20003fae200 */
[----:B------:R-:W-:Y:S01]  /*4de0*/  FADD R95, R95, -R94 ;  /* 0x8000005e5f5f7221 */ /* 0x000fe20000000000 */
[----:B------:R-:W-:Y:S01]  /*4df0*/  FADD R11, R51, R30 ;  /* 0x0000001e330b7221 */ /* 0x000fe20000000000 */
[----:B------:R-:W-:Y:S01]  /*4e00*/  FMUL R41, R30, 0.25 ;  /* 0x3e8000001e297820 */ /* 0x000fe20000400000 */
[----:B------:R-:W-:Y:S01]  /*4e10*/  FADD R77, R77, R12 ;  /* 0x0000000c4d4d7221 */ /* 0x000fe20000000000 */
[----:B------:R-:W-:Y:S01]  /*4e20*/  FMUL R9, R16, R9 ;  /* 0x0000000910097220 */ /* 0x000fe20000400000 */
[----:B------:R-:W-:Y:S01]  /*4e30*/  FADD R110, R110, -R109 ;  /* 0x8000006d6e6e7221 */ /* 0x000fe20000000000 */
[----:B------:R-:W-:Y:S01]  /*4e40*/  FSEL R100, R100, RZ, P2 ;  /* 0x000000ff64647208 */ /* 0x000fe20001000000 */
[----:B------:R-:W-:Y:S01]  /*4e50*/  FFMA R8, R44, R8, R7 ;  /* 0x000000082c087223 */ /* 0x000fe20000000007 */
[----:B------:R-:W-:Y:S01]  /*4e60*/  FSETP.NEU.AND P1, PT, R23, RZ, PT ;  /* 0x000000ff1700720b */ /* 0x000fe20003f2d000 */
[----:B------:R-:W-:Y:S01]  /*4e70*/  FMUL R7, R95, R95 ;  /* 0x0000005f5f077220 */ /* 0x000fe20000400000 */
[----:B------:R-:W-:Y:S01]  /*4e80*/  FFMA R9, R52, R9, R77 ;  /* 0x0000000934097223 */ /* 0x000fe2000000004d */
[C---:B------:R-:W-:Y:S01]  /*4e90*/  FMUL R12, R110.reuse, R110 ;  /* 0x0000006e6e0c7220 */ /* 0x040fe20000400000 */
[----:B------:R-:W-:Y:S01]  /*4ea0*/  FSEL R43, R43, RZ, P1 ;  /* 0x000000ff2b2b7208 */ /* 0x000fe20000800000 */
[----:B------:R-:W-:Y:S01]  /*4eb0*/  FFMA R110, R110, R100, R109 ;  /* 0x000000646e6e7223 */ /* 0x000fe2000000006d */
[----:B------:R-:W-:Y:S01]  /*4ec0*/  FSEL R41, R41, R30, P4 ;  /* 0x0000001e29297208 */ /* 0x000fe20002000000 */
[----:B------:R-:W-:Y:S01]  /*4ed0*/  FADD R8, R63, R8 ;  /* 0x000000083f087221 */ /* 0x000fe20000000000 */
[----:B------:R-:W-:Y:S01]  /*4ee0*/  FSETP.GEU.AND P3, PT, |R11|, 1.175494350822287508e-38, PT ;  /* 0x008000000b00780b */ /* 0x000fe20003f6e200 */
[----:B------:R-:W-:Y:S01]  /*4ef0*/  FMUL R7, R22, R7 ;  /* 0x0000000716077220 */ /* 0x000fe20000400000 */
[----:B0-----:R-:W-:Y:S01]  /*4f00*/  FMUL R47, R47, R54 ;  /* 0x000000362f2f7220 */ /* 0x001fe20000400000 */
[----:B------:R-:W-:Y:S01]  /*4f10*/  FSETP.NEU.AND P2, PT, R25, RZ, PT ;  /* 0x000000ff1900720b */ /* 0x000fe20003f4d000 */
[----:B------:R-:W0:Y:S01]  /*4f20*/  MUFU.RCP R49, R49 ;  /* 0x0000003100317308 */ /* 0x000e220000001000 */
[----:B------:R-:W-:Y:S01]  /*4f30*/  FMUL R48, R11, 0.25 ;  /* 0x3e8000000b307820 */ /* 0x000fe20000400000 */
[----:B------:R-:W-:Y:S01]  /*4f40*/  FADD R9, R78, R9 ;  /* 0x000000094e097221 */ /* 0x000fe20000000000 */
[----:B------:R-:W-:Y:S01]  /*4f50*/  FMUL R12, R21, R12 ;  /* 0x0000000c150c7220 */ /* 0x000fe20000400000 */
[----:B------:R-:W-:Y:S01]  /*4f60*/  FSETP.GT.AND P6, PT, |R11|, 8.50705917302346158658e+37, PT ;  /* 0x7e8000000b00780b */ /* 0x000fe20003fc4200 */
[----:B------:R-:W-:Y:S01]  /*4f70*/  FADD R111, R111, -R110 ;  /* 0x8000006e6f6f7221 */ /* 0x000fe20000000000 */
[----:B------:R-:W-:Y:S01]  /*4f80*/  FFMA R7, R43, R7, R8 ;  /* 0x000000072b077223 */ /* 0x000fe20000000008 */
[----:B------:R-:W1:Y:S01]  /*4f90*/  SHFL.BFLY PT, R13, R10, 0x10, 0x1f ;  /* 0x0e001f000a0d7f89 */ /* 0x000e6200000e0000 */
[----:B------:R-:W-:Y:S01]  /*4fa0*/  @!P5 FMUL R41, R41, 16777216 ;  /* 0x4b8000002929d820 */ /* 0x000fe20000400000 */
[----:B------:R-:W-:Y:S01]  /*4fb0*/  FFMA R43, R95, R43, R94 ;  /* 0x0000002b5f2b7223 */ /* 0x000fe2000000005e */
[----:B------:R-:W-:Y:S01]  /*4fc0*/  FSETP.NEU.AND P1, PT, R26, RZ, PT ;  /* 0x000000ff1a00720b */ /* 0x000fe20003f2d000 */
[----:B------:R-:W-:Y:S01]  /*4fd0*/  FFMA R12, R100, R12, R9 ;  /* 0x0000000c640c7223 */ /* 0x000fe20000000009 */
[----:B------:R-:W-:Y:S01]  /*4fe0*/  FSEL R47, R47, RZ, P2 ;  /* 0x000000ff2f2f7208 */ /* 0x000fe20001000000 */
[----:B------:R-:W-:Y:S01]  /*4ff0*/  FMUL R9, R111, R111 ;  /* 0x0000006f6f097220 */ /* 0x000fe20000400000 */
[----:B------:R-:W-:Y:S01]  /*5000*/  FSEL R48, R48, R11, P6 ;  /* 0x0000000b30307208 */ /* 0x000fe20003000000 */
[--C-:B------:R-:W-:Y:S01]  /*5010*/  FADD R96, R96, -R43.reuse ;  /* 0x8000002b60607221 */ /* 0x100fe20000000000 */
[----:B------:R-:W-:Y:S01]  /*5020*/  FSEL R33, R33, RZ, P1 ;  /* 0x000000ff21217208 */ /* 0x000fe20000800000 */
[----:B------:R-:W-:Y:S01]  /*5030*/  FMUL R46, R46, R69 ;  /* 0x000000452e2e7220 */ /* 0x000fe20000400000 */
[----:B------:R-:W2:Y:S01]  /*5040*/  MUFU.RCP R41, R41 ;  /* 0x0000002900297308 */ /* 0x000ea20000001000 */
[----:B------:R-:W-:Y:S01]  /*5050*/  FFMA R111, R111, R47, R110 ;  /* 0x0000002f6f6f7223 */ /* 0x000fe2000000006e */
[----:B------:R-:W-:Y:S01]  /*5060*/  FSETP.NEU.AND P2, PT, R20, RZ, PT ;  /* 0x000000ff1400720b */ /* 0x000fe20003f4d000 */
[----:B------:R-:W-:Y:S01]  /*5070*/  FMUL R9, R24, R9 ;  /* 0x0000000918097220 */ /* 0x000fe20000400000 */
[----:B------:R-:W-:Y:S01]  /*5080*/  @!P3 FMUL R48, R48, 16777216 ;  /* 0x4b8000003030b820 */ /* 0x000fe20000400000 */
[C---:B------:R-:W-:Y:S01]  /*5090*/  FMUL R8, R96.reuse, R96 ;  /* 0x0000006060087220 */ /* 0x040fe20000400000 */
[----:B------:R-:W3:Y:S01]  /*50a0*/  SHFL.BFLY PT, R24, R11, 0x10, 0x1f ;  /* 0x0e001f000b187f89 */ /* 0x000ee200000e0000 */
[----:B------:R-:W-:Y:S01]  /*50b0*/  FADD R12, R79, R12 ;  /* 0x0000000c4f0c7221 */ /* 0x000fe20000000000 */
[----:B------:R-:W4:Y:S01]  /*50c0*/  MUFU.RCP R39, R39 ;  /* 0x0000002700277308 */ /* 0x000f220000001000 */
[----:B------:R-:W-:Y:S01]  /*50d0*/  FFMA R96, R96, R33, R43 ;  /* 0x0000002160607223 */ /* 0x000fe2000000002b */
[----:B------:R-:W-:Y:S01]  /*50e0*/  FSETP.NEU.AND P1, PT, R15, RZ, PT ;  /* 0x000000ff0f00720b */ /* 0x000fe20003f2d000 */
[----:B------:R-:W-:Y:S01]  /*50f0*/  FADD R112, R112, -R111 ;  /* 0x8000006f70707221 */ /* 0x000fe20000000000 */
[----:B------:R-:W-:Y:S01]  /*5100*/  FSEL R46, R46, RZ, P2 ;  /* 0x000000ff2e2e7208 */ /* 0x000fe20001000000 */
[----:B------:R-:W-:Y:S01]  /*5110*/  FFMA R9, R47, R9, R12 ;  /* 0x000000092f097223 */ /* 0x000fe2000000000c */
[--C-:B------:R-:W-:Y:S01]  /*5120*/  FADD R97, R97, -R96.reuse ;  /* 0x8000006061617221 */ /* 0x100fe20000000000 */
[----:B------:R-:W-:Y:S01]  /*5130*/  FSEL R32, R32, RZ, P1 ;  /* 0x000000ff20207208 */ /* 0x000fe20000800000 */
[----:B0-----:R-:W-:Y:S01]  /*5140*/  FMUL R49, R49, R56 ;  /* 0x0000003831317220 */ /* 0x001fe20000400000 */
[----:B------:R-:W0:Y:S01]  /*5150*/  MUFU.RCP R48, R48 ;  /* 0x0000003000307308 */ /* 0x000e220000001000 */
[----:B------:R-:W-:Y:S01]  /*5160*/  FMUL R12, R112, R112 ;  /* 0x00000070700c7220 */ /* 0x000fe20000400000 */
[----:B------:R-:W-:Y:S01]  /*5170*/  FADD R64, R64, R7 ;  /* 0x0000000740407221 */ /* 0x000fe20000000000 */
[----:B------:R-:W-:Y:S01]  /*5180*/  FMUL R8, R23, R8 ;  /* 0x0000000817087220 */ /* 0x000fe20000400000 */
[----:B------:R-:W-:Y:S01]  /*5190*/  FFMA R112, R112, R46, R111 ;  /* 0x0000002e70707223 */ /* 0x000fe2000000006f */
[----:B------:R-:W-:Y:S01]  /*51a0*/  FSETP.NEU.AND P2, PT, R27, RZ, PT ;  /* 0x000000ff1b00720b */ /* 0x000fe20003f4d000 */
[----:B------:R-:W-:Y:S01]  /*51b0*/  FMUL R54, R51, 0.25 ;  /* 0x3e80000033367820 */ /* 0x000fe20000400000 */
[----:B------:R-:W-:Y:S01]  /*51c0*/  FMUL R7, R97, R97 ;  /* 0x0000006161077220 */ /* 0x000fe20000400000 */
[----:B------:R-:W-:Y:S01]  /*51d0*/  FSETP.NEU.AND P1, PT, R28, RZ, PT ;  /* 0x000000ff1c00720b */ /* 0x000fe20003f2d000 */
[----:B------:R-:W-:Y:S01]  /*51e0*/  @!P5 FMUL R50, R50, 16777216 ;  /* 0x4b8000003232d820 */ /* 0x000fe20000400000 */
[----:B------:R-:W-:Y:S01]  /*51f0*/  FADD R9, R80, R9 ;  /* 0x0000000950097221 */ /* 0x000fe20000000000 */
[----:B------:R-:W-:Y:S01]  /*5200*/  FMUL R12, R25, R12 ;  /* 0x0000000c190c7220 */ /* 0x000fe20000400000 */
[----:B------:R-:W-:Y:S01]  /*5210*/  FFMA R97, R97, R32, R96 ;  /* 0x0000002061617223 */ /* 0x000fe20000000060 */
[----:B------:R-:W-:Y:S01]  /*5220*/  FFMA R8, R33, R8, R64 ;  /* 0x0000000821087223 */ /* 0x000fe20000000040 */
[----:B------:R-:W-:Y:S01]  /*5230*/  FADD R113, R113, -R112 ;  /* 0x8000007071717221 */ /* 0x000fe20000000000 */
[----:B------:R-:W-:Y:S01]  /*5240*/  FSEL R49, R49, RZ, P2 ;  /* 0x000000ff31317208 */ /* 0x000fe20001000000 */
[----:B--2---:R-:W-:Y:S01]  /*5250*/  FMUL R41, R41, R50 ;  /* 0x0000003229297220 */ /* 0x004fe20000400000 */
[----:B------:R-:W-:Y:S01]  /*5260*/  FSEL R51, R54, R51, P6 ;  /* 0x0000003336337208 */ /* 0x000fe20003000000 */
[----:B------:R-:W-:Y:S01]  /*5270*/  FFMA R12, R46, R12, R9 ;  /* 0x0000000c2e0c7223 */ /* 0x000fe20000000009 */
[----:B------:R-:W-:Y:S01]  /*5280*/  FSEL R35, R35, RZ, P1 ;  /* 0x000000ff23237208 */ /* 0x000fe20000800000 */
[----:B------:R-:W-:Y:S01]  /*5290*/  FADD R98, R98, -R97 ;  /* 0x8000006162627221 */ /* 0x000fe20000000000 */
[----:B------:R-:W-:Y:S01]  /*52a0*/  FADD R65, R65, R8 ;  /* 0x0000000841417221 */ /* 0x000fe20000000000 */
[----:B------:R-:W-:Y:S01]  /*52b0*/  FMUL R7, R26, R7 ;  /* 0x000000071a077220 */ /* 0x000fe20000400000 */
[----:B------:R-:W-:Y:S01]  /*52c0*/  FMUL R9, R113, R113 ;  /* 0x0000007171097220 */ /* 0x000fe20000400000 */
[----:B------:R-:W-:Y:S01]  /*52d0*/  FSETP.NEU.AND P2, PT, R30, RZ, PT ;  /* 0x000000ff1e00720b */ /* 0x000fe20003f4d000 */
[C---:B-1----:R-:W-:Y:S01]  /*52e0*/  FADD R14, R10.reuse, R13 ;  /* 0x0000000d0a0e7221 */ /* 0x042fe20000000000 */
[----:B----4-:R-:W-:Y:S01]  /*52f0*/  FMUL R39, R39, R40 ;  /* 0x0000002827277220 */ /* 0x010fe20000400000 */
[----:B------:R-:W-:Y:S01]  /*5300*/  FFMA R113, R113, R49, R112 ;  /* 0x0000003171717223 */ /* 0x000fe20000000070 */
[----:B------:R-:W-:Y:S01]  /*5310*/  FSETP.NEU.AND P1, PT, R10, RZ, PT ;  /* 0x000000ff0a00720b */ /* 0x000fe20003f2d000 */
[----:B------:R-:W-:Y:S01]  /*5320*/  @!P3 FMUL R51, R51, 16777216 ;  /* 0x4b8000003333b820 */ /* 0x000fe20000400000 */
[----:B------:R-:W-:Y:S01]  /*5330*/  FFMA R8, R98, R35, R97 ;  /* 0x0000002362087223 */ /* 0x000fe20000000061 */
[----:B------:R-:W-:Y:S01]  /*5340*/  FADD R12, R81, R12 ;  /* 0x0000000c510c7221 */ /* 0x000fe20000000000 */
[----:B------:R-:W-:Y:S01]  /*5350*/  FMUL R9, R20, R9 ;  /* 0x0000000914097220 */ /* 0x000fe20000400000 */
[----:B------:R-:W-:Y:S01]  /*5360*/  FFMA R7, R32, R7, R65 ;  /* 0x0000000720077223 */ /* 0x000fe20000000041 */
[----:B------:R-:W-:Y:S01]  /*5370*/  FSEL R41, R41, RZ, P2 ;  /* 0x000000ff29297208 */ /* 0x000fe20001000000 */
[----:B------:R-:W-:Y:S01]  /*5380*/  FMUL R98, R98, R98 ;  /* 0x0000006262627220 */ /* 0x000fe20000400000 */
[----:B------:R-:W-:Y:S01]  /*5390*/  FADD R114, R114, -R113 ;  /* 0x8000007172727221 */ /* 0x000fe20000000000 */
[----:B------:R-:W1:Y:S01]  /*53a0*/  SHFL.BFLY PT, R17, R14, 0x8, 0x1f ;  /* 0x0d001f000e117f89 */ /* 0x000e6200000e0000 */
[----:B------:R-:W-:Y:S01]  /*53b0*/  FSEL R39, R39, RZ, P1 ;  /* 0x000000ff27277208 */ /* 0x000fe20000800000 */
[----:B0-----:R-:W-:Y:S01]  /*53c0*/  FMUL R48, R48, R51 ;  /* 0x0000003330307220 */ /* 0x001fe20000400000 */
[----:B------:R-:W-:Y:S01]  /*53d0*/  FADD R99, R99, -R8 ;  /* 0x8000000863637221 */ /* 0x000fe20000000000 */
[----:B------:R-:W-:Y:S01]  /*53e0*/  FSETP.GEU.AND P6, PT, |R14|, 1.175494350822287508e-38, PT ;  /* 0x008000000e00780b */ /* 0x000fe20003fce200 */
[----:B------:R-:W-:Y:S01]  /*53f0*/  FFMA R9, R49, R9, R12 ;  /* 0x0000000931097223 */ /* 0x000fe2000000000c */
[----:B------:R-:W-:Y:S01]  /*5400*/  FADD R66, R66, R7 ;  /* 0x0000000742427221 */ /* 0x000fe20000000000 */
[----:B------:R-:W-:Y:S01]  /*5410*/  FMUL R98, R15, R98 ;  /* 0x000000620f627220 */ /* 0x000fe20000400000 */
[C---:B------:R-:W-:Y:S01]  /*5420*/  FSETP.NEU.AND P1, PT, R11.reuse, RZ, PT ;  /* 0x000000ff0b00720b */ /* 0x040fe20003f2d000 */
[C---:B------:R-:W-:Y:S01]  /*5430*/  FFMA R12, R114.reuse, R41, R113 ;  /* 0x00000029720c7223 */ /* 0x040fe20000000071 */
[----:B---3--:R-:W-:Y:S01]  /*5440*/  FADD R23, R11, R24 ;  /* 0x000000180b177221 */ /* 0x008fe20000000000 */
[----:B------:R-:W-:Y:S01]  /*5450*/  FMUL R114, R114, R114 ;  /* 0x0000007272727220 */ /* 0x000fe20000400000 */
[C---:B------:R-:W-:Y:S01]  /*5460*/  FMUL R7, R14.reuse, 0.25 ;  /* 0x3e8000000e077820 */ /* 0x040fe20000400000 */
[----:B------:R-:W-:Y:S01]  /*5470*/  FFMA R8, R99, R39, R8 ;  /* 0x0000002763087223 */ /* 0x000fe20000000008 */
[----:B------:R-:W-:Y:S01]  /*5480*/  FSETP.GT.AND P5, PT, |R14|, 8.50705917302346158658e+37, PT ;  /* 0x7e8000000e00780b */ /* 0x000fe20003fa4200 */
[----:B------:R-:W-:Y:S01]  /*5490*/  FFMA R66, R35, R98, R66 ;  /* 0x0000006223427223 */ /* 0x000fe20000000042 */
[----:B------:R-:W-:Y:S01]  /*54a0*/  FMUL R99, R99, R99 ;  /* 0x0000006363637220 */ /* 0x000fe20000400000 */
[----:B------:R-:W-:Y:S01]  /*54b0*/  FSEL R48, R48, RZ, P1 ;  /* 0x000000ff30307208 */ /* 0x000fe20000800000 */
[----:B------:R-:W-:Y:S01]  /*54c0*/  FADD R115, R115, -R12 ;  /* 0x8000000c73737221 */ /* 0x000fe20000000000 */
[----:B------:R-:W-:Y:S01]  /*54d0*/  FADD R82, R82, R9 ;  /* 0x0000000952527221 */ /* 0x000fe20000000000 */
[----:B------:R-:W-:Y:S01]  /*54e0*/  FMUL R114, R27, R114 ;  /* 0x000000721b727220 */ /* 0x000fe20000400000 */
[----:B------:R-:W-:Y:S01]  /*54f0*/  FSETP.GEU.AND P1, PT, |R23|, 1.175494350822287508e-38, PT ;  /* 0x008000001700780b */ /* 0x000fe20003f2e200 */
[----:B------:R-:W-:Y:S01]  /*5500*/  FADD R66, R67, R66 ;  /* 0x0000004243427221 */ /* 0x000fe20000000000 */
[----:B------:R-:W-:Y:S01]  /*5510*/  FSEL R15, R7, R14, P5 ;  /* 0x0000000e070f7208 */ /* 0x000fe20002800000 */
[----:B------:R-:W-:Y:S01]  /*5520*/  FMUL R99, R28, R99 ;  /* 0x000000631c637220 */ /* 0x000fe20000400000 */
[----:B------:R-:W-:Y:S01]  /*5530*/  FFMA R12, R115, R48, R12 ;  /* 0x00000030730c7223 */ /* 0x000fe2000000000c */
[----:B------:R-:W-:Y:S01]  /*5540*/  FMUL R20, R23, 0.25 ;  /* 0x3e80000017147820 */ /* 0x000fe20000400000 */
[----:B------:R-:W0:Y:S01]  /*5550*/  SHFL.BFLY PT, R7, R8, 0x10, 0x1f ;  /* 0x0e001f0008077f89 */ /* 0x000e2200000e0000 */
[----:B------:R-:W-:Y:S01]  /*5560*/  FFMA R82, R41, R114, R82 ;  /* 0x0000007229527223 */ /* 0x000fe20000000052 */
[----:B------:R-:W-:Y:S01]  /*5570*/  FMUL R115, R115, R115 ;  /* 0x0000007373737220 */ /* 0x000fe20000400000 */
[----:B------:R-:W-:Y:S01]  /*5580*/  FSETP.GT.AND P2, PT, |R23|, 8.50705917302346158658e+37, PT ;  /* 0x7e8000001700780b */ /* 0x000fe20003f44200 */
[----:B------:R-:W-:Y:S01]  /*5590*/  FFMA R66, R39, R99, R66 ;  /* 0x0000006327427223 */ /* 0x000fe20000000042 */
[----:B------:R-:W-:Y:S01]  /*55a0*/  @!P6 FMUL R15, R15, 16777216 ;  /* 0x4b8000000f0fe820 */ /* 0x000fe20000400000 */
[----:B------:R-:W2:Y:S01]  /*55b0*/  SHFL.BFLY PT, R26, R23, 0x8, 0x1f ;  /* 0x0d001f00171a7f89 */ /* 0x000ea200000e0000 */
[----:B------:R-:W-:Y:S01]  /*55c0*/  FADD R83, R83, R82 ;  /* 0x0000005253537221 */ /* 0x000fe20000000000 */
[----:B------:R-:W-:Y:S01]  /*55d0*/  FMUL R115, R30, R115 ;  /* 0x000000731e737220 */ /* 0x000fe20000400000 */
[----:B------:R-:W-:Y:S01]  /*55e0*/  FSEL R25, R20, R23, P2 ;  /* 0x0000001714197208 */ /* 0x000fe20001000000 */
[----:B------:R-:W3:Y:S01]  /*55f0*/  SHFL.BFLY PT, R21, R12, 0x10, 0x1f ;  /* 0x0e001f000c157f89 */ /* 0x000ee200000e0000 */
[----:B------:R-:W4:Y:S01]  /*5600*/  MUFU.RCP R16, R15 ;  /* 0x0000000f00107308 */ /* 0x000f220000001000 */
[----:B------:R-:W-:Y:S01]  /*5610*/  FFMA R83, R48, R115, R83 ;  /* 0x0000007330537223 */ /* 0x000fe20000000053 */
[----:B-1----:R-:W-:Y:S01]  /*5620*/  FADD R18, R14, R17 ;  /* 0x000000110e127221 */ /* 0x002fe20000000000 */
[----:B------:R-:W1:Y:S01]  /*5630*/  SHFL.BFLY PT, R9, R66, 0x10, 0x1f ;  /* 0x0e001f0042097f89 */ /* 0x000e6200000e0000 */
[----:B------:R-:W-:Y:S01]  /*5640*/  @!P1 FMUL R25, R25, 16777216 ;  /* 0x4b80000019199820 */ /* 0x000fe20000400000 */
[----:B------:R-:W-:Y:S01]  /*5650*/  @P5 FMUL R13, R13, 0.25 ;  /* 0x3e8000000d0d5820 */ /* 0x000fe20000400000 */
[C---:B------:R-:W-:Y:S01]  /*5660*/  FMUL R19, R18.reuse, 0.25 ;  /* 0x3e80000012137820 */ /* 0x040fe20000400000 */
[----:B------:R-:W5:Y:S01]  /*5670*/  SHFL.BFLY PT, R22, R83, 0x10, 0x1f ;  /* 0x0e001f0053167f89 */ /* 0x000f6200000e0000 */
[C---:B------:R-:W-:Y:S01]  /*5680*/  FSETP.GT.AND P4, PT, |R18|.reuse, 8.50705917302346158658e+37, PT ;  /* 0x7e8000001200780b */ /* 0x040fe20003f84200 */
[----:B------:R-:W-:Y:S01]  /*5690*/  @!P6 FMUL R13, R13, 16777216 ;  /* 0x4b8000000d0de820 */ /* 0x000fe20000400000 */
[----:B------:R-:W1:Y:S01]  /*56a0*/  MUFU.RCP R25, R25 ;  /* 0x0000001900197308 */ /* 0x000e620000001000 */
[----:B------:R-:W-:Y:S01]  /*56b0*/  FSETP.GEU.AND P3, PT, |R18|, 1.175494350822287508e-38, PT ;  /* 0x008000001200780b */ /* 0x000fe20003f6e200 */
[----:B------:R-:W-:Y:S01]  /*56c0*/  @P2 FMUL R24, R24, 0.25 ;  /* 0x3e80000018182820 */ /* 0x000fe20000400000 */
[----:B------:R-:W-:Y:S01]  /*56d0*/  FSETP.NEU.AND P5, PT, R14, RZ, PT ;  /* 0x000000ff0e00720b */ /* 0x000fe20003fad000 */
[----:B0-----:R-:W-:Y:S01]  /*56e0*/  FADD R7, -R8, R7 ;  /* 0x0000000708077221 */ /* 0x001fe20000000100 */
[----:B------:R-:W-:Y:S01]  /*56f0*/  FSEL R19, R19, R18, P4 ;  /* 0x0000001213137208 */ /* 0x000fe20002000000 */
[----:B----4-:R-:W-:Y:S01]  /*5700*/  FMUL R16, R16, R13 ;  /* 0x0000000d10107220 */ /* 0x010fe20000400000 */
[----:B------:R-:W-:Y:S01]  /*5710*/  @!P1 FMUL R24, R24, 16777216 ;  /* 0x4b80000018189820 */ /* 0x000fe20000400000 */
[----:B------:R-:W-:Y:S01]  /*5720*/  FMUL R13, R7, R7 ;  /* 0x00000007070d7220 */ /* 0x000fe20000400000 */
[----:B--2---:R-:W-:Y:S01]  /*5730*/  FADD R27, R23, R26 ;  /* 0x0000001a171b7221 */ /* 0x004fe20000000000 */
[----:B------:R-:W0:Y:S01]  /*5740*/  SHFL.BFLY PT, R15, R18, 0x4, 0x1f ;  /* 0x0c801f00120f7f89 */ /* 0x000e2200000e0000 */
[----:B------:R-:W-:Y:S01]  /*5750*/  FSEL R16, R16, RZ, P5 ;  /* 0x000000ff10107208 */ /* 0x000fe20002800000 */
[----:B------:R-:W-:Y:S01]  /*5760*/  @P4 FMUL R17, R17, 0.25 ;  /* 0x3e80000011114820 */ /* 0x000fe20000400000 */
[----:B---3--:R-:W-:Y:S01]  /*5770*/  FADD R21, -R12, R21 ;  /* 0x000000150c157221 */ /* 0x008fe20000000100 */
[----:B------:R-:W-:Y:S01]  /*5780*/  FMUL R13, R10, R13 ;  /* 0x0000000d0a0d7220 */ /* 0x000fe20000400000 */
[----:B------:R-:W2:Y:S01]  /*5790*/  SHFL.BFLY PT, R28, R27, 0x4, 0x1f ;  /* 0x0c801f001b1c7f89 */ /* 0x000ea200000e0000 */
[----:B-1----:R-:W-:Y:S01]  /*57a0*/  FMUL R25, R25, R24 ;  /* 0x0000001819197220 */ /* 0x002fe20000400000 */
[----:B------:R-:W-:Y:S01]  /*57b0*/  FADD R9, R66, R9 ;  /* 0x0000000942097221 */ /* 0x000fe20000000000 */
[----:B------:R-:W-:Y:S01]  /*57c0*/  FFMA R7, R7, R16, R8 ;  /* 0x0000001007077223 */ /* 0x000fe20000000008 */
[----:B------:R-:W-:Y:S01]  /*57d0*/  FSETP.NEU.AND P1, PT, R23, RZ, PT ;  /* 0x000000ff1700720b */ /* 0x000fe20003f2d000 */
[----:B------:R-:W-:Y:S01]  /*57e0*/  @!P3 FMUL R19, R19, 16777216 ;  /* 0x4b8000001313b820 */ /* 0x000fe20000400000 */
[----:B------:R-:W-:Y:S01]  /*57f0*/  @!P3 FMUL R17, R17, 16777216 ;  /* 0x4b8000001111b820 */ /* 0x000fe20000400000 */
[----:B------:R-:W-:Y:S01]  /*5800*/  FMUL R8, R21, R21 ;  /* 0x0000001515087220 */ /* 0x000fe20000400000 */
[----:B------:R-:W-:Y:S01]  /*5810*/  FSETP.GEU.AND P3, PT, |R27|, 1.175494350822287508e-38, PT ;  /* 0x008000001b00780b */ /* 0x000fe20003f6e200 */
[----:B------:R-:W-:Y:S01]  /*5820*/  FFMA R9, R16, R13, R9 ;  /* 0x0000000d10097223 */ /* 0x000fe20000000009 */
[----:B------:R-:W-:Y:S01]  /*5830*/  FSEL R25, R25, RZ, P1 ;  /* 0x000000ff19197208 */ /* 0x000fe20000800000 */
[----:B-----5:R-:W-:Y:S01]  /*5840*/  FADD R22, R83, R22 ;  /* 0x0000001653167221 */ /* 0x020fe20000000000 */
[----:B------:R-:W-:Y:S01]  /*5850*/  FMUL R11, R11, R8 ;  /* 0x000000080b0b7220 */ /* 0x000fe20000400000 */
[C---:B------:R-:W-:Y:S01]  /*5860*/  FMUL R16, R27.reuse, 0.25 ;  /* 0x3e8000001b107820 */ /* 0x040fe20000400000 */
[----:B------:R-:W-:Y:S01]  /*5870*/  FSETP.GT.AND P1, PT, |R27|, 8.50705917302346158658e+37, PT ;  /* 0x7e8000001b00780b */ /* 0x000fe20003f24200 */
[----:B------:R-:W1:Y:S01]  /*5880*/  MUFU.RCP R20, R19 ;  /* 0x0000001300147308 */ /* 0x000e620000001000 */
[----:B------:R-:W3:Y:S01]  /*5890*/  SHFL.BFLY PT, R8, R7, 0x8, 0x1f ;  /* 0x0d001f0007087f89 */ /* 0x000ee200000e0000 */
[----:B------:R-:W-:Y:S01]  /*58a0*/  FFMA R22, R25, R11, R22 ;  /* 0x0000000b19167223 */ /* 0x000fe20000000016 */
[----:B------:R-:W-:Y:S01]  /*58b0*/  FSEL R11, R16, R27, P1 ;  /* 0x0000001b100b7208 */ /* 0x000fe20000800000 */
[----:B------:R-:W-:Y:S01]  /*58c0*/  FFMA R21, R21, R25, R12 ;  /* 0x0000001915157223 */ /* 0x000fe2000000000c */
[----:B------:R-:W4:Y:S01]  /*58d0*/  SHFL.BFLY PT, R10, R9, 0x8, 0x1f ;  /* 0x0d001f00090a7f89 */ /* 0x000f2200000e0000 */
[C---:B0-----:R-:W-:Y:S01]  /*58e0*/  FADD R13, R18.reuse, R15 ;  /* 0x0000000f120d7221 */ /* 0x041fe20000000000 */
[----:B------:R-:W-:Y:S01]  /*58f0*/  FSETP.NEU.AND P6, PT, R18, RZ, PT ;  /* 0x000000ff1200720b */ /* 0x000fe20003fcd000 */
[----:B------:R-:W-:Y:S01]  /*5900*/  @!P3 FMUL R11, R11, 16777216 ;  /* 0x4b8000000b0bb820 */ /* 0x000fe20000400000 */
[----:B------:R-:W0:Y:S01]  /*5910*/  SHFL.BFLY PT, R24, R21, 0x8, 0x1f ;  /* 0x0d001f0015187f89 */ /* 0x000e2200000e0000 */
[----:B--2---:R-:W-:Y:S01]  /*5920*/  FADD R25, R27, R28 ;  /* 0x0000001c1b197221 */ /* 0x004fe20000000000 */
[----:B------:R-:W-:Y:S01]  /*5930*/  FSETP.GEU.AND P2, PT, |R13|, 1.175494350822287508e-38, PT ;  /* 0x008000000d00780b */ /* 0x000fe20003f4e200 */
[----:B------:R-:W2:Y:S01]  /*5940*/  MUFU.RCP R19, R11 ;  /* 0x0000000b00137308 */ /* 0x000ea20000001000 */
[----:B------:R-:W-:Y:S01]  /*5950*/  @P1 FMUL R26, R26, 0.25 ;  /* 0x3e8000001a1a1820 */ /* 0x000fe20000400000 */
[C---:B------:R-:W-:Y:S01]  /*5960*/  FMUL R16, R25.reuse, 0.25 ;  /* 0x3e80000019107820 */ /* 0x040fe20000400000 */
[----:B------:R-:W-:Y:S01]  /*5970*/  FSETP.GEU.AND P5, PT, |R25|, 1.175494350822287508e-38, PT ;  /* 0x008000001900780b */ /* 0x000fe20003fae200 */
[----:B-1----:R-:W-:Y:S01]  /*5980*/  FMUL R20, R20, R17 ;  /* 0x0000001114147220 */ /* 0x002fe20000400000 */
[C---:B------:R-:W-:Y:S01]  /*5990*/  FMUL R12, R13.reuse, 0.25 ;  /* 0x3e8000000d0c7820 */ /* 0x040fe20000400000 */
[----:B------:R-:W1:Y:S01]  /*59a0*/  SHFL.BFLY PT, R17, R22, 0x8, 0x1f ;  /* 0x0d001f0016117f89 */ /* 0x000e6200000e0000 */
[----:B------:R-:W-:Y:S01]  /*59b0*/  @!P3 FMUL R26, R26, 16777216 ;  /* 0x4b8000001a1ab820 */ /* 0x000fe20000400000 */
[----:B------:R-:W-:Y:S01]  /*59c0*/  FSETP.GT.AND P4, PT, |R13|, 8.50705917302346158658e+37, PT ;  /* 0x7e8000000d00780b */ /* 0x000fe20003f84200 */
[----:B------:R-:W-:Y:S01]  /*59d0*/  IMAD.SHL.U32 R133, R0, 0x2, RZ ;  /* 0x0000000200857824 */ /* 0x000fe200078e00ff */
[----:B------:R-:W-:Y:S01]  /*59e0*/  FSEL R20, R20, RZ, P6 ;  /* 0x000000ff14147208 */ /* 0x000fe20003000000 */
[----:B------:R-:W5:Y:S01]  /*59f0*/  SHFL.BFLY PT, R30, R25, 0x2, 0x1f ;  /* 0x0c401f00191e7f89 */ /* 0x000f6200000e0000 */
[----:B------:R-:W-:Y:S01]  /*5a00*/  FSETP.GT.AND P6, PT, |R25|, 8.50705917302346158658e+37, PT ;  /* 0x7e8000001900780b */ /* 0x000fe20003fc4200 */
[----:B---3--:R-:W-:Y:S01]  /*5a10*/  FADD R8, -R7, R8 ;  /* 0x0000000807087221 */ /* 0x008fe20000000100 */
[----:B------:R-:W-:Y:S01]  /*5a20*/  FSEL R12, R12, R13, P4 ;  /* 0x0000000d0c0c7208 */ /* 0x000fe20002000000 */
[----:B------:R-:W3:Y:S01]  /*5a30*/  S2R R84, SR_TID.X ;  /* 0x0000000000547919 */ /* 0x000ee20000002100 */
[----:B--2---:R-:W-:Y:S01]  /*5a40*/  FMUL R19, R19, R26 ;  /* 0x0000001a13137220 */ /* 0x004fe20000400000 */
[----:B----4-:R-:W-:Y:S01]  /*5a50*/  FADD R9, R9, R10 ;  /* 0x0000000a09097221 */ /* 0x010fe20000000000 */
[----:B------:R-:W-:Y:S01]  /*5a60*/  FSEL R10, R16, R25, P6 ;  /* 0x00000019100a7208 */ /* 0x000fe20003000000 */
[C---:B------:R-:W-:Y:S01]  /*5a70*/  FFMA R7, R8.reuse, R20, R7 ;  /* 0x0000001408077223 */ /* 0x040fe20000000007 */
[----:B------:R-:W2:Y:S01]  /*5a80*/  SHFL.BFLY PT, R16, R13, 0x2, 0x1f ;  /* 0x0c401f000d107f89 */ /* 0x000ea200000e0000 */
[----:B------:R-:W-:Y:S01]  /*5a90*/  FMUL R11, R8, R8 ;  /* 0x00000008080b7220 */ /* 0x000fe20000400000 */
[----:B------:R-:W-:Y:S01]  /*5aa0*/  FSETP.NEU.AND P1, PT, R27, RZ, PT ;  /* 0x000000ff1b00720b */ /* 0x000fe20003f2d000 */
[----:B------:R-:W-:Y:S01]  /*5ab0*/  @!P2 FMUL R12, R12, 16777216 ;  /* 0x4b8000000c0ca820 */ /* 0x000fe20000400000 */
[----:B------:R-:W4:Y:S01]  /*5ac0*/  SHFL.BFLY PT, R8, R7, 0x4, 0x1f ;  /* 0x0c801f0007087f89 */ /* 0x000f2200000e0000 */
[----:B------:R-:W-:Y:S01]  /*5ad0*/  FMUL R11, R14, R11 ;  /* 0x0000000b0e0b7220 */ /* 0x000fe20000400000 */
[----:B------:R-:W-:Y:S01]  /*5ae0*/  FSEL R19, R19, RZ, P1 ;  /* 0x000000ff13137208 */ /* 0x000fe20000800000 */
[----:B0-----:R-:W-:Y:S01]  /*5af0*/  FADD R24, -R21, R24 ;  /* 0x0000001815187221 */ /* 0x001fe20000000100 */
[----:B------:R-:W-:Y:S01]  /*5b00*/  @!P5 FMUL R10, R10, 16777216 ;  /* 0x4b8000000a0ad820 */ /* 0x000fe20000400000 */
[----:B------:R-:W-:Y:S01]  /*5b10*/  FFMA R9, R20, R11, R9 ;  /* 0x0000000b14097223 */ /* 0x000fe20000000009 */
[----:B------:R-:W0:Y:S01]  /*5b20*/  MUFU.RCP R12, R12 ;  /* 0x0000000c000c7308 */ /* 0x000e220000001000 */
[C---:B------:R-:W-:Y:S01]  /*5b30*/  FFMA R21, R24.reuse, R19, R21 ;  /* 0x0000001318157223 */ /* 0x040fe20000000015 */
[----:B------:R-:W-:Y:S01]  /*5b40*/  FMUL R14, R24, R24 ;  /* 0x00000018180e7220 */ /* 0x000fe20000400000 */
[----:B-1----:R-:W-:Y:S01]  /*5b50*/  FADD R22, R22, R17 ;  /* 0x0000001116167221 */ /* 0x002fe20000000000 */
[----:B------:R-:W-:Y:S01]  /*5b60*/  @P4 FMUL R15, R15, 0.25 ;  /* 0x3e8000000f0f4820 */ /* 0x000fe20000400000 */
[----:B------:R-:W-:Y:S01]  /*5b70*/  @P6 FMUL R28, R28, 0.25 ;  /* 0x3e8000001c1c6820 */ /* 0x000fe20000400000 */
[----:B------:R-:W-:Y:S01]  /*5b80*/  FMUL R23, R23, R14 ;  /* 0x0000000e17177220 */ /* 0x000fe20000400000 */
[----:B------:R-:W1:Y:S01]  /*5b90*/  SHFL.BFLY PT, R20, R21, 0x4, 0x1f ;  /* 0x0c801f0015147f89 */ /* 0x000e6200000e0000 */
[----:B------:R3:W4:Y:S01]  /*5ba0*/  MUFU.RCP R29, R10 ;  /* 0x0000000a001d7308 */ /* 0x0007220000001000 */
[----:B------:R-:W-:Y:S01]  /*5bb0*/  @!P2 FMUL R15, R15, 16777216 ;  /* 0x4b8000000f0fa820 */ /* 0x000fe20000400000 */
[----:B------:R-:W-:Y:S01]  /*5bc0*/  FFMA R22, R19, R23, R22 ;  /* 0x0000001713167223 */ /* 0x000fe20000000016 */
[----:B-----5:R-:W-:Y:S01]  /*5bd0*/  FADD R23, R25, R30 ;  /* 0x0000001e19177221 */ /* 0x020fe20000000000 */
[C---:B------:R-:W-:Y:S01]  /*5be0*/  FSETP.NEU.AND P3, PT, R13.reuse, RZ, PT ;  /* 0x000000ff0d00720b */ /* 0x040fe20003f6d000 */
[----:B------:R-:W-:Y:S01]  /*5bf0*/  @!P5 FMUL R28, R28, 16777216 ;  /* 0x4b8000001c1cd820 */ /* 0x000fe20000400000 */
[----:B--2---:R-:W-:Y:S01]  /*5c00*/  FADD R14, R13, R16 ;  /* 0x000000100d0e7221 */ /* 0x004fe20000000000 */
[----:B------:R-:W2:Y:S01]  /*5c10*/  SHFL.BFLY PT, R17, R22, 0x4, 0x1f ;  /* 0x0c801f0016117f89 */ /* 0x000ea200000e0000 */
[----:B0-----:R-:W-:Y:S01]  /*5c20*/  FMUL R12, R12, R15 ;  /* 0x0000000f0c0c7220 */ /* 0x001fe20000400000 */
[----:B------:R-:W-:Y:S01]  /*5c30*/  FSETP.GEU.AND P1, PT, |R23|, 1.175494350822287508e-38, PT ;  /* 0x008000001700780b */ /* 0x000fe20003f2e200 */
[C---:B------:R-:W-:Y:S01]  /*5c40*/  FMUL R11, R14.reuse, 0.25 ;  /* 0x3e8000000e0b7820 */ /* 0x040fe20000400000 */
[----:B---3--:R-:W0:Y:S01]  /*5c50*/  SHFL.BFLY PT, R10, R9, 0x4, 0x1f ;  /* 0x0c801f00090a7f89 */ /* 0x008e2200000e0000 */
[C---:B------:R-:W-:Y:S01]  /*5c60*/  FSETP.GT.AND P2, PT, |R14|.reuse, 8.50705917302346158658e+37, PT ;  /* 0x7e8000000e00780b */ /* 0x040fe20003f44200 */
[----:B----4-:R-:W-:Y:S01]  /*5c70*/  FADD R8, -R7, R8 ;  /* 0x0000000807087221 */ /* 0x010fe20000000100 */
[----:B------:R-:W-:Y:S01]  /*5c80*/  FSETP.GEU.AND P4, PT, |R14|, 1.175494350822287508e-38, PT ;  /* 0x008000000e00780b */ /* 0x000fe20003f8e200 */
[----:B------:R-:W-:Y:S01]  /*5c90*/  FMUL R24, R23, 0.25 ;  /* 0x3e80000017187820 */ /* 0x000fe20000400000 */
[----:B------:R-:W-:Y:S01]  /*5ca0*/  FSEL R15, R11, R14, P2 ;  /* 0x0000000e0b0f7208 */ /* 0x000fe20001000000 */
[----:B------:R-:W-:Y:S01]  /*5cb0*/  FMUL R11, R8, R8 ;  /* 0x00000008080b7220 */ /* 0x000fe20000400000 */
[----:B------:R-:W-:Y:S01]  /*5cc0*/  FSEL R12, R12, RZ, P3 ;  /* 0x000000ff0c0c7208 */ /* 0x000fe20001800000 */
[----:B------:R-:W-:Y:S01]  /*5cd0*/  FMUL R29, R29, R28 ;  /* 0x0000001c1d1d7220 */ /* 0x000fe20000400000 */
[----:B------:R-:W-:Y:S01]  /*5ce0*/  FSETP.NEU.AND P5, PT, R25, RZ, PT ;  /* 0x000000ff1900720b */ /* 0x000fe20003fad000 */
[----:B------:R-:W-:Y:S01]  /*5cf0*/  FMUL R11, R18, R11 ;  /* 0x0000000b120b7220 */ /* 0x000fe20000400000 */
[----:B------:R-:W-:Y:S01]  /*5d00*/  FSETP.GT.AND P3, PT, |R23|, 8.50705917302346158658e+37, PT ;  /* 0x7e8000001700780b */ /* 0x000fe20003f64200 */
[----:B------:R-:W-:Y:S01]  /*5d10*/  FFMA R7, R8, R12, R7 ;  /* 0x0000000c08077223 */ /* 0x000fe20000000007 */
[----:B-1----:R-:W-:Y:S01]  /*5d20*/  FADD R20, -R21, R20 ;  /* 0x0000001415147221 */ /* 0x002fe20000000100 */
[----:B------:R-:W-:Y:S01]  /*5d30*/  FSEL R29, R29, RZ, P5 ;  /* 0x000000ff1d1d7208 */ /* 0x000fe20002800000 */
[----:B------:R-:W1:Y:S01]  /*5d40*/  SHFL.BFLY PT, R18, R23, 0x1, 0x1f ;  /* 0x0c201f0017127f89 */ /* 0x000e6200000e0000 */
[----:B------:R-:W-:Y:S01]  /*5d50*/  @!P4 FMUL R15, R15, 16777216 ;  /* 0x4b8000000f0fc820 */ /* 0x000fe20000400000 */
[----:B------:R-:W-:Y:S01]  /*5d60*/  FSEL R24, R24, R23, P3 ;  /* 0x0000001718187208 */ /* 0x000fe20001800000 */
[----:B------:R-:W-:Y:S01]  /*5d70*/  @P2 FMUL R16, R16, 0.25 ;  /* 0x3e80000010102820 */ /* 0x000fe20000400000 */
[----:B------:R-:W3:Y:S01]  /*5d80*/  SHFL.BFLY PT, R8, R7, 0x2, 0x1f ;  /* 0x0c401f0007087f89 */ /* 0x000ee200000e0000 */
[----:B--2---:R-:W-:Y:S01]  /*5d90*/  FADD R22, R22, R17 ;  /* 0x0000001116167221 */ /* 0x004fe20000000000 */
[----:B------:R-:W-:Y:S01]  /*5da0*/  FSETP.NEU.AND P2, PT, R14, RZ, PT ;  /* 0x000000ff0e00720b */ /* 0x000fe20003f4d000 */
[----:B------:R-:W-:Y:S01]  /*5db0*/  @!P1 FMUL R24, R24, 16777216 ;  /* 0x4b80000018189820 */ /* 0x000fe20000400000 */
[----:B------:R-:W2:Y:S01]  /*5dc0*/  MUFU.RCP R15, R15 ;  /* 0x0000000f000f7308 */ /* 0x000ea20000001000 */
[----:B0-----:R-:W-:Y:S01]  /*5dd0*/  FADD R9, R9, R10 ;  /* 0x0000000a09097221 */ /* 0x001fe20000000000 */
[----:B------:R-:W-:Y:S01]  /*5de0*/  @P3 FMUL R30, R30, 0.25 ;  /* 0x3e8000001e1e3820 */ /* 0x000fe20000400000 */
[----:B------:R-:W-:Y:S01]  /*5df0*/  @!P4 FMUL R16, R16, 16777216 ;  /* 0x4b8000001010c820 */ /* 0x000fe20000400000 */
[----:B------:R-:W-:Y:S01]  /*5e00*/  SHF.R.U32.HI R85, RZ, 0x3, R84 ;  /* 0x00000003ff557819 */ /* 0x000fe20000011654 */
[----:B------:R-:W-:Y:S01]  /*5e10*/  FFMA R9, R12, R11, R9 ;  /* 0x0000000b0c097223 */ /* 0x000fe20000000009 */
[C---:B------:R-:W-:Y:S01]  /*5e20*/  FMUL R12, R20.reuse, R20 ;  /* 0x00000014140c7220 */ /* 0x040fe20000400000 */
[----:B------:R-:W0:Y:S01]  /*5e30*/  SHFL.BFLY PT, R11, R14, 0x1, 0x1f ;  /* 0x0c201f000e0b7f89 */ /* 0x000e2200000e0000 */
[----:B------:R-:W-:Y:S01]  /*5e40*/  FFMA R20, R20, R29, R21 ;  /* 0x0000001d14147223 */ /* 0x000fe20000000015 */
[----:B------:R1:W4:Y:S01]  /*5e50*/  MUFU.RCP R31, R24 ;  /* 0x00000018001f7308 */ /* 0x0003220000001000 */
[----:B------:R-:W-:Y:S01]  /*5e60*/  FMUL R12, R27, R12 ;  /* 0x0000000c1b0c7220 */ /* 0x000fe20000400000 */
[----:B------:R-:W5:Y:S01]  /*5e70*/  SHFL.BFLY PT, R10, R9, 0x2, 0x1f ;  /* 0x0c401f00090a7f89 */ /* 0x000f6200000e0000 */
[----:B------:R-:W-:Y:S01]  /*5e80*/  @!P1 FMUL R30, R30, 16777216 ;  /* 0x4b8000001e1e9820 */ /* 0x000fe20000400000 */
[----:B------:R-:W-:Y:S01]  /*5e90*/  FSETP.NEU.AND P1, PT, R23, RZ, PT ;  /* 0x000000ff1700720b */ /* 0x000fe20003f2d000 */
[----:B------:R-:W-:Y:S01]  /*5ea0*/  FFMA R22, R29, R12, R22 ;  /* 0x0000000c1d167223 */ /* 0x000fe20000000016 */
[----:B------:R-:W5:Y:S01]  /*5eb0*/  SHFL.BFLY PT, R17, R20, 0x2, 0x1f ;  /* 0x0c401f0014117f89 */ /* 0x000f6200000e0000 */
[----:B--2---:R-:W-:Y:S01]  /*5ec0*/  FMUL R15, R15, R16 ;  /* 0x000000100f0f7220 */ /* 0x004fe20000400000 */
[----:B------:R-:W-:Y:S01]  /*5ed0*/  LOP3.LUT R85, R85, 0xc, RZ, 0xc0, !PT ;  /* 0x0000000c55557812 */ /* 0x000fe200078ec0ff */
[----:B-1----:R-:W-:Y:S01]  /*5ee0*/  FADD R24, R23, R18 ;  /* 0x0000001217187221 */ /* 0x002fe20000000000 */
[----:B------:R-:W1:Y:S01]  /*5ef0*/  SHFL.BFLY PT, R19, R22, 0x2, 0x1f ;  /* 0x0c401f0016137f89 */ /* 0x000e6200000e0000 */
[----:B---3--:R-:W-:Y:S01]  /*5f00*/  FADD R8, -R7, R8 ;  /* 0x0000000807087221 */ /* 0x008fe20000000100 */
[----:B------:R-:W-:Y:S01]  /*5f10*/  FSEL R15, R15, RZ, P2 ;  /* 0x000000ff0f0f7208 */ /* 0x000fe20001000000 */
[----:B------:R-:W-:Y:S01]  /*5f20*/  IMAD.MOV.U32 R132, RZ, RZ, 0x7f800000 ;  /* 0x7f800000ff847424 */ /* 0x000fe200078e00ff */
[----:B------:R-:W-:Y:S01]  /*5f30*/  FSETP.GEU.AND P3, PT, |R24|, 1.175494350822287508e-38, PT ;  /* 0x008000001800780b */ /* 0x000fe20003f6e200 */
[C---:B------:R-:W-:Y:S01]  /*5f40*/  FMUL R12, R8.reuse, R8 ;  /* 0x00000008080c7220 */ /* 0x040fe20000400000 */
[----:B----4-:R-:W-:Y:S01]  /*5f50*/  FMUL R31, R31, R30 ;  /* 0x0000001e1f1f7220 */ /* 0x010fe20000400000 */
[----:B------:R-:W-:Y:S01]  /*5f60*/  FFMA R7, R8, R15, R7 ;  /* 0x0000000f08077223 */ /* 0x000fe20000000007 */
[----:B------:R-:W-:Y:S01]  /*5f70*/  FSETP.GT.AND P5, PT, |R24|, 8.50705917302346158658e+37, PT ;  /* 0x7e8000001800780b */ /* 0x000fe20003fa4200 */
[----:B------:R-:W-:Y:S01]  /*5f80*/  FMUL R12, R13, R12 ;  /* 0x0000000c0d0c7220 */ /* 0x000fe20000400000 */
[----:B------:R-:W-:Y:S01]  /*5f90*/  ISETP.GE.AND P6, PT, R84, 0x8, PT ;  /* 0x000000085400780c */ /* 0x000fe20003fc6270 */
[----:B------:R-:W-:Y:S01]  /*5fa0*/  IMAD.MOV.U32 R87, RZ, RZ, -0x800000 ;  /* 0xff800000ff577424 */ /* 0x000fe200078e00ff */
[----:B0-----:R-:W-:Y:S01]  /*5fb0*/  FADD R21, R14, R11 ;  /* 0x0000000b0e157221 */ /* 0x001fe20000000000 */
[----:B------:R-:W-:Y:S01]  /*5fc0*/  FSEL R31, R31, RZ, P1 ;  /* 0x000000ff1f1f7208 */ /* 0x000fe20000800000 */
[----:B------:R-:W-:Y:S01]  /*5fd0*/  IMAD.MOV.U32 R135, RZ, RZ, RZ ;  /* 0x000000ffff877224 */ /* 0x000fe200078e00ff */
[----:B------:R-:W-:Y:S01]  /*5fe0*/  LOP3.LUT P1, RZ, R84, 0x1f, RZ, 0xc0, !PT ;  /* 0x0000001f54ff7812 */ /* 0x000fe2000782c0ff */
[----:B-----5:R-:W-:Y:S01]  /*5ff0*/  FADD R10, R9, R10 ;  /* 0x0000000a090a7221 */ /* 0x020fe20000000000 */
[C---:B------:R-:W-:Y:S01]  /*6000*/  FSETP.GEU.AND P2, PT, |R21|.reuse, 1.175494350822287508e-38, PT ;  /* 0x008000001500780b */ /* 0x040fe20003f4e200 */
[C---:B------:R-:W-:Y:S01]  /*6010*/  FMUL R8, R21.reuse, 0.25 ;  /* 0x3e80000015087820 */ /* 0x040fe20000400000 */
[----:B------:R-:W-:Y:S01]  /*6020*/  FSETP.GT.AND P4, PT, |R21|, 8.50705917302346158658e+37, PT ;  /* 0x7e8000001500780b */ /* 0x000fe20003f84200 */
[----:B------:R-:W-:Y:S01]  /*6030*/  FADD R17, -R20, R17 ;  /* 0x0000001114117221 */ /* 0x000fe20000000100 */
[----:B------:R-:W-:Y:S01]  /*6040*/  FMUL R9, R24, 0.25 ;  /* 0x3e80000018097820 */ /* 0x000fe20000400000 */
[----:B------:R-:W-:Y:S01]  /*6050*/  FFMA R10, R15, R12, R10 ;  /* 0x0000000c0f0a7223 */ /* 0x000fe2000000000a */
[----:B------:R-:W-:Y:S01]  /*6060*/  FSEL R12, R8, R21, P4 ;  /* 0x00000015080c7208 */ /* 0x000fe20002000000 */
[C---:B------:R-:W-:Y:S01]  /*6070*/  FFMA R20, R17.reuse, R31, R20 ;  /* 0x0000001f11147223 */ /* 0x040fe20000000014 */
[----:B------:R-:W-:Y:S01]  /*6080*/  FMUL R16, R17, R17 ;  /* 0x0000001111107220 */ /* 0x000fe20000400000 */
[----:B-1----:R-:W-:Y:S01]  /*6090*/  FADD R22, R22, R19 ;  /* 0x0000001316167221 */ /* 0x002fe20000000000 */
[----:B------:R-:W-:Y:S01]  /*60a0*/  FSEL R17, R9, R24, P5 ;  /* 0x0000001809117208 */ /* 0x000fe20002800000 */
[----:B------:R-:W0:Y:S01]  /*60b0*/  SHFL.BFLY PT, R8, R7, 0x1, 0x1f ;  /* 0x0c201f0007087f89 */ /* 0x000e2200000e0000 */
[----:B------:R-:W-:Y:S01]  /*60c0*/  FMUL R16, R25, R16 ;  /* 0x0000001019107220 */ /* 0x000fe20000400000 */
[----:B------:R-:W-:Y:S01]  /*60d0*/  @!P2 FMUL R12, R12, 16777216 ;  /* 0x4b8000000c0ca820 */ /* 0x000fe20000400000 */
[----:B------:R-:W-:Y:S01]  /*60e0*/  @P5 FMUL R18, R18, 0.25 ;  /* 0x3e80000012125820 */ /* 0x000fe20000400000 */
[----:B------:R-:W1:Y:S01]  /*60f0*/  SHFL.BFLY PT, R13, R20, 0x1, 0x1f ;  /* 0x0c201f00140d7f89 */ /* 0x000e6200000e0000 */
[----:B------:R-:W-:Y:S01]  /*6100*/  FFMA R16, R31, R16, R22 ;  /* 0x000000101f107223 */ /* 0x000fe20000000016 */
[----:B------:R-:W-:Y:S01]  /*6110*/  @!P3 FMUL R17, R17, 16777216 ;  /* 0x4b8000001111b820 */ /* 0x000fe20000400000 */
[----:B------:R-:W-:Y:S01]  /*6120*/  @P4 FMUL R11, R11, 0.25 ;  /* 0x3e8000000b0b4820 */ /* 0x000fe20000400000 */
[----:B------:R-:W2:Y:S01]  /*6130*/  SHFL.BFLY PT, R9, R10, 0x1, 0x1f ;  /* 0x0c201f000a097f89 */ /* 0x000ea200000e0000 */
[----:B------:R-:W3:Y:S01]  /*6140*/  MUFU.RCP R12, R12 ;  /* 0x0000000c000c7308 */ /* 0x000ee20000001000 */
[----:B------:R-:W-:Y:S01]  /*6150*/  @!P3 FMUL R18, R18, 16777216 ;  /* 0x4b8000001212b820 */ /* 0x000fe20000400000 */
[----:B------:R-:W-:Y:S01]  /*6160*/  @!P2 FMUL R11, R11, 16777216 ;  /* 0x4b8000000b0ba820 */ /* 0x000fe20000400000 */
[----:B------:R-:W4:Y:S01]  /*6170*/  SHFL.BFLY PT, R15, R16, 0x1, 0x1f ;  /* 0x0c201f00100f7f89 */ /* 0x000f2200000e0000 */
[----:B------:R-:W-:Y:S01]  /*6180*/  FSETP.NEU.AND P4, PT, R21, RZ, PT ;  /* 0x000000ff1500720b */ /* 0x000fe20003f8d000 */
[----:B------:R-:W-:Y:S01]  /*6190*/  IMAD.MOV.U32 R136, RZ, RZ, 0x7f800000 ;  /* 0x7f800000ff887424 */ /* 0x000fe200078e00ff */
[----:B------:R-:W-:Y:S01]  /*61a0*/  FSETP.NEU.AND P2, PT, R24, RZ, PT ;  /* 0x000000ff1800720b */ /* 0x000fe20003f4d000 */
[----:B------:R-:W-:Y:S01]  /*61b0*/  @!P1 STS [R85+0x40], R21 ;  /* 0x0000401555009388 */ /* 0x000fe20000000800 */
[----:B------:R-:W5:Y:S01]  /*61c0*/  MUFU.RCP R17, R17 ;  /* 0x0000001100117308 */ /* 0x000f620000001000 */
[----:B------:R-:W-:Y:S01]  /*61d0*/  IADD3 R154, R133, 0x1, RZ ;  /* 0x00000001859a7810 */ /* 0x000fe20007ffe0ff */
[----:B------:R-:W-:Y:S01]  /*61e0*/  IMAD.MOV.U32 R137, RZ, RZ, 0x7f800000 ;  /* 0x7f800000ff897424 */ /* 0x000fe200078e00ff */
[----:B------:R-:W-:Y:S01]  /*61f0*/  @!P1 STS [R85+0x50], R24 ;  /* 0x0000501855009388 */ /* 0x000fe20000000800 */
[----:B------:R-:W-:Y:S01]  /*6200*/  IMAD.MOV.U32 R138, RZ, RZ, 0x7f800000 ;  /* 0x7f800000ff8a7424 */ /* 0x000fe200078e00ff */
[----:B------:R-:W-:Y:S01]  /*6210*/  UPLOP3.LUT UP0, UPT, UPT, UPT, UPT, 0x80, 0x0 ;  /* 0x000000000000789c */ /* 0x000fe20003f0f070 */
[----:B------:R-:W-:Y:S01]  /*6220*/  IMAD.MOV.U32 R139, RZ, RZ, 0x7f800000 ;  /* 0x7f800000ff8b7424 */ /* 0x000fe200078e00ff */
[----:B0-----:R-:W-:Y:S01]  /*6230*/  FADD R8, -R7, R8 ;  /* 0x0000000807087221 */ /* 0x001fe20000000100 */
[----:B---3--:R-:W-:Y:S01]  /*6240*/  FMUL R12, R12, R11 ;  /* 0x0000000b0c0c7220 */ /* 0x008fe20000400000 */
[----:B------:R-:W-:Y:S01]  /*6250*/  IMAD.MOV.U32 R140, RZ, RZ, 0x7f800000 ;  /* 0x7f800000ff8c7424 */ /* 0x000fe200078e00ff */
[----:B-1----:R-:W-:Y:S01]  /*6260*/  FADD R13, -R20, R13 ;  /* 0x0000000d140d7221 */ /* 0x002fe20000000100 */
[----:B------:R-:W-:-:S02]  /*6270*/  FMUL R11, R8, R8 ;  /* 0x00000008080b7220 */ /* 0x000fc40000400000 */
[----:B------:R-:W-:Y:S01]  /*6280*/  FSEL R12, R12, RZ, P4 ;  /* 0x000000ff0c0c7208 */ /* 0x000fe20002000000 */
[----:B------:R-:W-:Y:S01]  /*6290*/  IMAD.MOV.U32 R88, RZ, RZ, -0x800000 ;  /* 0xff800000ff587424 */ /* 0x000fe200078e00ff */
[----:B--2---:R-:W-:Y:S01]  /*62a0*/  FADD R9, R10, R9 ;  /* 0x000000090a097221 */ /* 0x004fe20000000000 */
[----:B-----5:R-:W-:Y:S01]  /*62b0*/  FMUL R17, R17, R18 ;  /* 0x0000001211117220 */ /* 0x020fe20000400000 */
[----:B------:R-:W-:Y:S01]  /*62c0*/  FMUL R10, R13, R13 ;  /* 0x0000000d0d0a7220 */ /* 0x000fe20000400000 */
[----:B------:R-:W-:Y:S01]  /*62d0*/  FMUL R11, R14, R11 ;  /* 0x0000000b0e0b7220 */ /* 0x000fe20000400000 */
[----:B----4-:R-:W-:Y:S01]  /*62e0*/  FADD R16, R16, R15 ;  /* 0x0000000f10107221 */ /* 0x010fe20000000000 */
[----:B------:R-:W-:Y:S01]  /*62f0*/  FFMA R8, R8, R12, R7 ;  /* 0x0000000c08087223 */ /* 0x000fe20000000007 */
[----:B------:R-:W-:Y:S01]  /*6300*/  FSEL R17, R17, RZ, P2 ;  /* 0x000000ff11117208 */ /* 0x000fe20001000000 */
[----:B------:R-:W-:Y:S01]  /*6310*/  FMUL R10, R23, R10 ;  /* 0x0000000a170a7220 */ /* 0x000fe20000400000 */
[----:B------:R-:W-:Y:S01]  /*6320*/  FFMA R12, R12, R11, R9 ;  /* 0x0000000b0c0c7223 */ /* 0x000fe20000000009 */
[----:B------:R-:W-:Y:S01]  /*6330*/  P2R R7, PR, RZ, 0x40 ;  /* 0x00000040ff077803 */ /* 0x000fe20000000000 */
[----:B------:R-:W-:Y:S01]  /*6340*/  @!P1 STS [R85], R8 ;  /* 0x0000000855009388 */ /* 0x000fe20000000800 */
[----:B------:R-:W-:Y:S01]  /*6350*/  FFMA R20, R13, R17, R20 ;  /* 0x000000110d147223 */ /* 0x000fe20000000014 */
[----:B------:R-:W-:Y:S01]  /*6360*/  FFMA R16, R17, R10, R16 ;  /* 0x0000000a11107223 */ /* 0x000fe20000000010 */
[----:B------:R-:W-:Y:S01]  /*6370*/  IMAD.MOV.U32 R141, RZ, RZ, -0x800000 ;  /* 0xff800000ff8d7424 */ /* 0x000fe200078e00ff */
[----:B------:R-:W-:Y:S01]  /*6380*/  @!P1 STS [R85+0x20], R12 ;  /* 0x0000200c55009388 */ /* 0x000fe20000000800 */
[----:B------:R-:W-:-:S02]  /*6390*/  IMAD.MOV.U32 R142, RZ, RZ, -0x800000 ;  /* 0xff800000ff8e7424 */ /* 0x000fc400078e00ff */
[----:B------:R-:W-:Y:S01]  /*63a0*/  IMAD.MOV.U32 R143, RZ, RZ, -0x800000 ;  /* 0xff800000ff8f7424 */ /* 0x000fe200078e00ff */
[----:B------:R-:W-:Y:S01]  /*63b0*/  @!P1 STS [R85+0x10], R20 ;  /* 0x0000101455009388 */ /* 0x000fe20000000800 */
[----:B------:R-:W-:Y:S02]  /*63c0*/  IMAD.MOV.U32 R144, RZ, RZ, -0x800000 ;  /* 0xff800000ff907424 */ /* 0x000fe400078e00ff */
[----:B------:R-:W-:Y:S01]  /*63d0*/  IMAD.MOV.U32 R145, RZ, RZ, -0x800000 ;  /* 0xff800000ff917424 */ /* 0x000fe200078e00ff */
[----:B------:R-:W-:Y:S01]  /*63e0*/  @!P1 STS [R85+0x30], R16 ;  /* 0x0000301055009388 */ /* 0x000fe20000000800 */
[----:B------:R-:W-:Y:S02]  /*63f0*/  IMAD.MOV.U32 R146, RZ, RZ, -0x800000 ;  /* 0xff800000ff927424 */ /* 0x000fe400078e00ff */
[----:B------:R-:W-:Y:S01]  /*6400*/  IMAD.MOV.U32 R147, RZ, RZ, -0x800000 ;  /* 0xff800000ff937424 */ /* 0x000fe200078e00ff */
[----:B------:R-:W-:Y:S01]  /*6410*/  BAR.SYNC.DEFER_BLOCKING 0x0 ;  /* 0x0000000000007b1d */ /* 0x000fe20000010000 */
[----:B------:R-:W-:-:S02]  /*6420*/  IMAD.MOV.U32 R148, RZ, RZ, -0x800000 ;  /* 0xff800000ff947424 */ /* 0x000fc400078e00ff */
[----:B------:R-:W-:Y:S02]  /*6430*/  IMAD.MOV.U32 R117, RZ, RZ, -0x800000 ;  /* 0xff800000ff757424 */ /* 0x000fe400078e00ff */
[----:B------:R-:W-:Y:S02]  /*6440*/  IMAD.MOV.U32 R118, RZ, RZ, -0x800000 ;  /* 0xff800000ff767424 */ /* 0x000fe400078e00ff */
[----:B------:R-:W-:Y:S02]  /*6450*/  IMAD.MOV.U32 R119, RZ, RZ, -0x800000 ;  /* 0xff800000ff777424 */ /* 0x000fe400078e00ff */
[----:B------:R-:W-:Y:S02]  /*6460*/  IMAD.MOV.U32 R120, RZ, RZ, -0x800000 ;  /* 0xff800000ff787424 */ /* 0x000fe400078e00ff */
[----:B------:R-:W-:Y:S02]  /*6470*/  IMAD.MOV.U32 R125, RZ, RZ, -0x800000 ;  /* 0xff800000ff7d7424 */ /* 0x000fe400078e00ff */
[----:B------:R-:W-:-:S02]  /*6480*/  IMAD.MOV.U32 R126, RZ, RZ, -0x800000 ;  /* 0xff800000ff7e7424 */ /* 0x000fc400078e00ff */
[----:B------:R-:W-:Y:S02]  /*6490*/  IMAD.MOV.U32 R127, RZ, RZ, -0x800000 ;  /* 0xff800000ff7f7424 */ /* 0x000fe400078e00ff */
[----:B------:R-:W-:Y:S02]  /*64a0*/  IMAD.MOV.U32 R128, RZ, RZ, -0x800000 ;  /* 0xff800000ff807424 */ /* 0x000fe400078e00ff */
[----:B------:R-:W-:Y:S02]  /*64b0*/  IMAD.MOV.U32 R157, RZ, RZ, -0x800000 ;  /* 0xff800000ff9d7424 */ /* 0x000fe400078e00ff */
[----:B------:R-:W-:Y:S02]  /*64c0*/  IMAD.MOV.U32 R86, RZ, RZ, -0x800000 ;  /* 0xff800000ff567424 */ /* 0x000fe400078e00ff */
[----:B------:R-:W-:Y:S01]  /*64d0*/  IMAD.MOV.U32 R93, RZ, RZ, -0x800000 ;  /* 0xff800000ff5d7424 */ /* 0x000fe200078e00ff */
[----:B------:R-:W0:Y:S01]  /*64e0*/  @!P6 LDS R6, [R84.X4+0x40] ;  /* 0x000040005406e984 */ /* 0x000e220000004800 */
[----:B------:R-:W-:-:S02]  /*64f0*/  IMAD.MOV.U32 R94, RZ, RZ, -0x800000 ;  /* 0xff800000ff5e7424 */ /* 0x000fc400078e00ff */
[----:B------:R-:W-:Y:S01]  /*6500*/  IMAD.MOV.U32 R95, RZ, RZ, -0x800000 ;  /* 0xff800000ff5f7424 */ /* 0x000fe200078e00ff */
[----:B------:R-:W1:Y:S01]  /*6510*/  @!P6 LDS R5, [R84.X4] ;  /* 0x000000005405e984 */ /* 0x000e620000004800 */
[----:B------:R-:W-:Y:S02]  /*6520*/  IMAD.MOV.U32 R96, RZ, RZ, -0x800000 ;  /* 0xff800000ff607424 */ /* 0x000fe400078e00ff */
[----:B------:R-:W-:Y:S01]  /*6530*/  IMAD.MOV.U32 R109, RZ, RZ, -0x800000 ;  /* 0xff800000ff6d7424 */ /* 0x000fe200078e00ff */
[----:B------:R-:W-:Y:S01]  /*6540*/  @!P6 LDS R4, [R84.X4+0x20] ;  /* 0x000020005404e984 */ /* 0x000fe20000004800 */
[----:B------:R-:W-:Y:S02]  /*6550*/  IMAD.MOV.U32 R110, RZ, RZ, -0x800000 ;  /* 0xff800000ff6e7424 */ /* 0x000fe400078e00ff */
[----:B------:R-:W-:Y:S02]  /*6560*/  IMAD.MOV.U32 R111, RZ, RZ, -0x800000 ;  /* 0xff800000ff6f7424 */ /* 0x000fe400078e00ff */
[----:B------:R-:W-:-:S02]  /*6570*/  IMAD.MOV.U32 R112, RZ, RZ, -0x800000 ;  /* 0xff800000ff707424 */ /* 0x000fc400078e00ff */
[----:B------:R-:W-:Y:S02]  /*6580*/  IMAD.MOV.U32 R101, RZ, RZ, -0x800000 ;  /* 0xff800000ff657424 */ /* 0x000fe400078e00ff */
[----:B------:R-:W-:Y:S02]  /*6590*/  IMAD.MOV.U32 R102, RZ, RZ, -0x800000 ;  /* 0xff800000ff667424 */ /* 0x000fe400078e00ff */
[----:B------:R-:W-:Y:S02]  /*65a0*/  IMAD.MOV.U32 R103, RZ, RZ, -0x800000 ;  /* 0xff800000ff677424 */ /* 0x000fe400078e00ff */
[----:B------:R-:W-:Y:S02]  /*65b0*/  IMAD.MOV.U32 R104, RZ, RZ, -0x800000 ;  /* 0xff800000ff687424 */ /* 0x000fe400078e00ff */
        /* <DEDUP_REMOVED lines=8> */
[----:B------:R-:W-:Y:S01]  /*6640*/  IMAD.MOV.U32 R113, RZ, RZ, 0x7f800000 ;  /* 0x7f800000ff717424 */ /* 0x000fe200078e00ff */
[----:B0-----:R-:W0:Y:S01]  /*6650*/  SHFL.BFLY PT, R9, R6, 0x2, 0x1f ;  /* 0x0c401f0006097f89 */ /* 0x001e2200000e0000 */
[----:B------:R-:W-:Y:S02]  /*6660*/  IMAD.MOV.U32 R114, RZ, RZ, 0x7f800000 ;  /* 0x7f800000ff727424 */ /* 0x000fe400078e00ff */
[----:B------:R-:W-:Y:S01]  /*6670*/  IMAD.MOV.U32 R115, RZ, RZ, 0x7f800000 ;  /* 0x7f800000ff737424 */ /* 0x000fe200078e00ff */
[----:B-1----:R-:W1:Y:S01]  /*6680*/  SHFL.BFLY PT, R8, R5, 0x2, 0x1f ;  /* 0x0c401f0005087f89 */ /* 0x002e6200000e0000 */
        /* <DEDUP_REMOVED lines=10> */
[----:B0-----:R-:W-:Y:S01]  /*6730*/  FADD R10, R6, R9 ;  /* 0x00000009060a7221 */ /* 0x001fe20000000000 */
[----:B------:R-:W-:Y:S02]  /*6740*/  IMAD.MOV.U32 R124, RZ, RZ, 0x7f800000 ;  /* 0x7f800000ff7c7424 */ /* 0x000fe400078e00ff */
[----:B------:R-:W-:Y:S01]  /*6750*/  IMAD.MOV.U32 R129, RZ, RZ, 0x7f800000 ;  /* 0x7f800000ff817424 */ /* 0x000fe200078e00ff */
[C---:B------:R-:W-:Y:S01]  /*6760*/  FMUL R7, R10.reuse, 0.25 ;  /* 0x3e8000000a077820 */ /* 0x040fe20000400000 */
[C---:B------:R-:W-:Y:S01]  /*6770*/  FSETP.GEU.AND P3, PT, |R10|.reuse, 1.175494350822287508e-38, PT ;  /* 0x008000000a00780b */ /* 0x040fe20003f6e200 */
[----:B------:R-:W0:Y:S01]  /*6780*/  SHFL.BFLY PT, R13, R10, 0x1, 0x1f ;  /* 0x0c201f000a0d7f89 */ /* 0x000e2200000e0000 */
[----:B------:R-:W-:Y:S01]  /*6790*/  FSETP.GT.AND P2, PT, |R10|, 8.50705917302346158658e+37, PT ;  /* 0x7e8000000a00780b */ /* 0x000fe20003f44200 */
[----:B-1----:R-:W-:Y:S01]  /*67a0*/  FADD R8, -R5, R8 ;  /* 0x0000000805087221 */ /* 0x002fe20000000100 */
[----:B------:R-:W-:-:S02]  /*67b0*/  IMAD.MOV.U32 R130, RZ, RZ, 0x7f800000 ;  /* 0x7f800000ff827424 */ /* 0x000fc400078e00ff */
[----:B------:R-:W-:Y:S01]  /*67c0*/  FSEL R11, R7, R10, P2 ;  /* 0x0000000a070b7208 */ /* 0x000fe20001000000 */
[----:B------:R-:W-:Y:S01]  /*67d0*/  IMAD.MOV.U32 R131, RZ, RZ, 0x7f800000 ;  /* 0x7f800000ff837424 */ /* 0x000fe200078e00ff */
[----:B------:R-:W1:Y:S01]  /*67e0*/  SHFL.BFLY PT, R7, R4, 0x2, 0x1f ;  /* 0x0c401f0004077f89 */ /* 0x000e6200000e0000 */
[----:B------:R-:W-:-:S04]  /*67f0*/  IMAD.MOV.U32 R156, RZ, RZ, 0x7f800000 ;  /* 0x7f800000ff9c7424 */ /* 0x000fc800078e00ff */
[----:B------:R-:W-:Y:S02]  /*6800*/  @!P3 FMUL R11, R11, 16777216 ;  /* 0x4b8000000b0bb820 */ /* 0x000fe40000400000 */
[----:B------:R-:W-:Y:S01]  /*6810*/  @P2 FMUL R9, R9, 0.25 ;  /* 0x3e80000009092820 */ /* 0x000fe20000400000 */
[C---:B------:R-:W-:Y:S01]  /*6820*/  FSETP.NEU.AND P2, PT, R10.reuse, RZ, PT ;  /* 0x000000ff0a00720b */ /* 0x040fe20003f4d000 */
[----:B------:R-:W2:Y:S02]  /*6830*/  MUFU.RCP R12, R11 ;  /* 0x0000000b000c7308 */ /* 0x000ea40000001000 */
[----:B------:R-:W-:Y:S01]  /*6840*/  @!P3 FMUL R9, R9, 16777216 ;  /* 0x4b8000000909b820 */ /* 0x000fe20000400000 */
[----:B0-----:R-:W-:-:S04]  /*6850*/  FADD R15, R10, R13 ;  /* 0x0000000d0a0f7221 */ /* 0x001fc80000000000 */
[C---:B------:R-:W-:Y:S01]  /*6860*/  FMUL R14, R15.reuse, 0.25 ;  /* 0x3e8000000f0e7820 */ /* 0x040fe20000400000 */
[----:B------:R-:W-:Y:S01]  /*6870*/  FSETP.GEU.AND P3, PT, |R15|, 1.175494350822287508e-38, PT ;  /* 0x008000000f00780b */ /* 0x000fe20003f6e200 */
[----:B-1----:R-:W-:Y:S01]  /*6880*/  FADD R7, R4, R7 ;  /* 0x0000000704077221 */ /* 0x002fe20000000000 */
[----:B--2---:R-:W-:Y:S01]  /*6890*/  FMUL R12, R12, R9 ;  /* 0x000000090c0c7220 */ /* 0x004fe20000400000 */
[----:B------:R-:W-:-:S04]  /*68a0*/  FMUL R9, R8, R8 ;  /* 0x0000000808097220 */ /* 0x000fc80000400000 */
[----:B------:R-:W-:Y:S01]  /*68b0*/  FSEL R12, R12, RZ, P2 ;  /* 0x000000ff0c0c7208 */ /* 0x000fe20001000000 */
[----:B------:R-:W-:Y:S01]  /*68c0*/  FMUL R9, R6, R9 ;  /* 0x0000000906097220 */ /* 0x000fe20000400000 */
[----:B------:R-:W-:-:S03]  /*68d0*/  FSETP.GT.AND P2, PT, |R15|, 8.50705917302346158658e+37, PT ;  /* 0x7e8000000f00780b */ /* 0x000fc60003f44200 */
[----:B------:R-:W-:Y:S01]  /*68e0*/  FFMA R5, R8, R12, R5 ;  /* 0x0000000c08057223 */ /* 0x000fe20000000005 */
[----:B------:R-:W-:Y:S01]  /*68f0*/  FSEL R14, R14, R15, P2 ;  /* 0x0000000f0e0e7208 */ /* 0x000fe20001000000 */
[----:B------:R-:W-:-:S03]  /*6900*/  FFMA R7, R12, R9, R7 ;  /* 0x000000090c077223 */ /* 0x000fc60000000007 */
[----:B------:R-:W0:Y:S01]  /*6910*/  SHFL.BFLY PT, R4, R5, 0x1, 0x1f ;  /* 0x0c201f0005047f89 */ /* 0x000e2200000e0000 */
[----:B------:R-:W-:-:S03]  /*6920*/  @!P3 FMUL R14, R14, 16777216 ;  /* 0x4b8000000e0eb820 */ /* 0x000fc60000400000 */
[----:B------:R-:W1:Y:S01]  /*6930*/  SHFL.BFLY PT, R6, R7, 0x1, 0x1f ;  /* 0x0c201f0007067f89 */ /* 0x000e6200000e0000 */
[----:B------:R-:W-:Y:S01]  /*6940*/  @P2 FMUL R13, R13, 0.25 ;  /* 0x3e8000000d0d2820 */ /* 0x000fe20000400000 */
[C---:B------:R-:W-:Y:S01]  /*6950*/  LOP3.LUT P2, RZ, R84.reuse, 0x3, RZ, 0xc0, !PT ;  /* 0x0000000354ff7812 */ /* 0x040fe2000784c0ff */
[----:B------:R-:W2:Y:S02]  /*6960*/  MUFU.RCP R14, R14 ;  /* 0x0000000e000e7308 */ /* 0x000ea40000001000 */
[----:B------:R-:W-:Y:S01]  /*6970*/  @!P3 FMUL R13, R13, 16777216 ;  /* 0x4b8000000d0db820 */ /* 0x000fe20000400000 */
[----:B------:R-:W-:Y:S02]  /*6980*/  FSETP.NEU.AND P3, PT, R15, RZ, PT ;  /* 0x000000ff0f00720b */ /* 0x000fe40003f6d000 */
[----:B------:R-:W-:Y:S01]  /*6990*/  ISETP.LT.AND P2, PT, R84, 0x8, !P2 ;  /* 0x000000085400780c */ /* 0x000fe20005741270 */
[----:B--2---:R-:W-:Y:S01]  /*69a0*/  FMUL R13, R14, R13 ;  /* 0x0000000d0e0d7220 */ /* 0x004fe20000400000 */
[----:B0-----:R-:W-:-:S11]  /*69b0*/  FADD R4, -R5, R4 ;  /* 0x0000000405047221 */ /* 0x001fd60000000100 */
[----:B------:R-:W-:Y:S01]  /*69c0*/  @P2 STS [R84.X4+0x40], R15 ;  /* 0x0000400f54002388 */ /* 0x000fe20000004800 */
[----:B------:R-:W-:Y:S01]  /*69d0*/  FMUL R9, R4, R4 ;  /* 0x0000000404097220 */ /* 0x000fe20000400000 */
[----:B------:R-:W-:Y:S01]  /*69e0*/  FSEL R13, R13, RZ, P3 ;  /* 0x000000ff0d0d7208 */ /* 0x000fe20001800000 */
[----:B-1----:R-:W-:Y:S01]  /*69f0*/  FADD R6, R7, R6 ;  /* 0x0000000607067221 */ /* 0x002fe20000000000 */
[----:B------:R-:W-:Y:S01]  /*6a00*/  IMAD.MOV.U32 R7, RZ, RZ, 0x39aaaaab ;  /* 0x39aaaaabff077424 */ /* 0x000fe200078e00ff */
[----:B------:R-:W-:Y:S01]  /*6a10*/  FMUL R9, R10, R9 ;  /* 0x000000090a097220 */ /* 0x000fe20000400000 */
[----:B------:R-:W-:Y:S01]  /*6a20*/  IMAD.MOV.U32 R10, RZ, RZ, RZ ;  /* 0x000000ffff0a7224 */ /* 0x000fe200078e00ff */
[----:B------:R-:W-:Y:S01]  /*6a30*/  FFMA R5, R4, R13, R5 ;  /* 0x0000000d04057223 */ /* 0x000fe20000000005 */
[----:B------:R-:W-:Y:S01]  /*6a40*/  ISETP.GE.AND P3, PT, R154, 0xe10, PT ;  /* 0x00000e109a00780c */ /* 0x000fe20003f66270 */
[----:B------:R-:W-:-:S03]  /*6a50*/  FFMA R9, R13, R9, R6 ;  /* 0x000000090d097223 */ /* 0x000fc60000000006 */
[----:B------:R-:W-:Y:S04]  /*6a60*/  @P2 STS [R84.X4], R5 ;  /* 0x0000000554002388 */ /* 0x000fe80000004800 */
[----:B------:R-:W-:Y:S04]  /*6a70*/  @P2 STS [R84.X4+0x20], R9 ;  /* 0x0000200954002388 */ /* 0x000fe80000004800 */
[----:B------:R-:W-:Y:S06]  /*6a80*/  BAR.SYNC.DEFER_BLOCKING 0x0 ;  /* 0x0000000000007b1d */ /* 0x000fec0000010000 */
[----:B------:R-:W0:Y:S04]  /*6a90*/  LDS R4, [0x20] ;  /* 0x00002000ff047984 */ /* 0x000e280000000800 */
[----:B------:R-:W1:Y:S04]  /*6aa0*/  LDS R6, [0x30] ;  /* 0x00003000ff067984 */ /* 0x000e680000000800 */
[----:B------:R-:W2:Y:S04]  /*6ab0*/  LDS R149, [RZ] ;  /* 0x00000000ff957984 */ /* 0x000ea80000000800 */
[----:B------:R-:W3:Y:S01]  /*6ac0*/  LDS R150, [0x10] ;  /* 0x00001000ff967984 */ /* 0x000ee20000000800 */
[-C--:B0-----:R-:W-:Y:S01]  /*6ad0*/  FFMA R4, R4, R7.reuse, 9.9999999747524270788e-07 ;  /* 0x358637bd04047423 */ /* 0x081fe20000000007 */
[----:B-1----:R-:W-:-:S03]  /*6ae0*/  FFMA R6, R6, R7, 9.9999999747524270788e-07 ;  /* 0x358637bd06067423 */ /* 0x002fc60000000007 */
[----:B------:R0:W1:Y:S08]  /*6af0*/  MUFU.RSQ R153, R4 ;  /* 0x0000000400997308 */ /* 0x0000700000001400 */
[----:B--23--:R0:W4:Y:S02]  /*6b00*/  MUFU.RSQ R155, R6 ;  /* 0x00000006009b7308 */ /* 0x00c1240000001400 */
.L_x_4:
[----:B------:R-:W-:Y:S01]  /*6b10*/  LOP3.LUT R57, R10, R2, RZ, 0xfc, !PT ;  /* 0x000000020a397212 */ /* 0x000fe200078efcff */
[----:B------:R-:W-:Y:S01]  /*6b20*/  IMAD.MOV.U32 R134, RZ, RZ, 0x2 ;  /* 0x00000002ff867424 */ /* 0x000fe200078e00ff */
[----:B------:R-:W-:Y:S01]  /*6b30*/  CS2R R44, SRZ ;  /* 0x00000000002c7805 */ /* 0x000fe2000001ff00 */
[----:B------:R-:W-:Y:S01]  /*6b40*/  CS2R R46, SRZ ;  /* 0x00000000002e7805 */ /* 0x000fe2000001ff00 */
[----:B------:R-:W-:Y:S01]  /*6b50*/  ISETP.LT.U32.AND P4, PT, R57, 0xc00, PT ;  /* 0x00000c003900780c */ /* 0x000fe20003f81070 */
[----:B------:R-:W-:-:S03]  /*6b60*/  IMAD R57, R0, 0x1800, R57 ;  /* 0x0000180000397824 */ /* 0x000fc600078e0239 */
[----:B------:R-:W-:Y:S01]  /*6b70*/  ISETP.LT.U32.AND.EX P4, PT, R135, RZ, !P0, P4 ;  /* 0x000000ff8700720c */ /* 0x000fe20004781140 */
[----:B0-----:R-:W-:Y:S01]  /*6b80*/  IMAD.WIDE R4, R57, R134, c[0x0][0x160] ;  /* 0x0000580039047625 */ /* 0x001fe200078e0286 */
[----:B------:R-:W-:Y:S01]  /*6b90*/  LOP3.LUT R7, R10, 0x8, R2, 0xfe, !PT ;  /* 0x000000080a077812 */ /* 0x000fe200078efe02 */
[----:B------:R-:W-:Y:S01]  /*6ba0*/  CS2R R60, SRZ ;  /* 0x00000000003c7805 */ /* 0x000fe2000001ff00 */
[----:B------:R-:W-:-:S03]  /*6bb0*/  CS2R R62, SRZ ;  /* 0x00000000003e7805 */ /* 0x000fc6000001ff00 */
[----:B------:R-:W-:-:S06]  /*6bc0*/  IMAD R59, R0, 0x1800, R7 ;  /* 0x00001800003b7824 */ /* 0x000fcc00078e0207 */
[----:B------:R0:W2:Y:S01]  /*6bd0*/  @P4 LDG.E.EF.128 R44, [R4.64] ;  /* 0x00000006042c4981 */ /* 0x0000a2000c0e1d00 */
[----:B------:R-:W-:-:S05]  /*6be0*/  IMAD.WIDE R6, R59, R134, c[0x0][0x160] ;  /* 0x000058003b067625 */ /* 0x000fca00078e0286 */
[----:B------:R3:W5:Y:S01]  /*6bf0*/  @P4 LDG.E.EF.128 R60, [R6.64] ;  /* 0x00000006063c4981 */ /* 0x000762000c0e1d00 */
[----:B------:R-:W-:Y:S02]  /*6c00*/  IADD3 R11, P5, R3, R10, RZ ;  /* 0x0000000a030b7210 */ /* 0x000fe40007fbe0ff */
[----:B------:R-:W-:-:S03]  /*6c10*/  LOP3.LUT R158, R10, R3, RZ, 0xfc, !PT ;  /* 0x000000030a9e7212 */ /* 0x000fc600078efcff */
[----:B------:R-:W-:Y:S01]  /*6c20*/  IMAD.X R36, RZ, RZ, R135, P5 ;  /* 0x000000ffff247224 */ /* 0x000fe200028e0687 */
[----:B0-----:R-:W-:-:S04]  /*6c30*/  LEA R4, P5, R158, c[0x0][0x170], 0x1 ;  /* 0x00005c009e047a11 */ /* 0x001fc800078a08ff */
[C---:B------:R-:W-:Y:S02]  /*6c40*/  LEA.HI.X R5, R158.reuse, c[0x0][0x174], R135, 0x1, P5 ;  /* 0x00005d009e057a11 */ /* 0x040fe400028f0c87 */
[----:B------:R-:W-:-:S03]  /*6c50*/  LEA R8, P5, R158, c[0x0][0x168], 0x2 ;  /* 0x00005a009e087a11 */ /* 0x000fc600078a10ff */
[----:B----4-:R0:W4:Y:S01]  /*6c60*/  LDG.E.EL.128 R12, [R4.64+0x1800] ;  /* 0x00180006040c7981 */ /* 0x010122000c2e1d00 */
[----:B------:R-:W-:-:S03]  /*6c70*/  LEA.HI.X R9, R158, c[0x0][0x16c], R135, 0x2, P5 ;  /* 0x00005b009e097a11 */ /* 0x000fc600028f1487 */
[----:B------:R0:W4:Y:S01]  /*6c80*/  LDG.E.EL.128 R16, [R4.64] ;  /* 0x0000000604107981 */ /* 0x000122000c2e1d00 */
[----:B------:R-:W-:-:S03]  /*6c90*/  LEA R64, P5, R11, c[0x0][0x168], 0x2 ;  /* 0x00005a000b407a11 */ /* 0x000fc600078a10ff */
[----:B------:R1:W4:Y:S01]  /*6ca0*/  LDG.E.EL.128 R20, [R8.64+0x3000] ;  /* 0x0030000608147981 */ /* 0x000322000c2e1d00 */
[----:B------:R-:W-:-:S03]  /*6cb0*/  LEA.HI.X R65, R11, c[0x0][0x16c], R36, 0x2, P5 ;  /* 0x00005b000b417a11 */ /* 0x000fc600028f1424 */
[----:B------:R1:W4:Y:S04]  /*6cc0*/  LDG.E.EL.128 R24, [R8.64] ;  /* 0x0000000608187981 */ /* 0x000328000c2e1d00 */
[----:B------:R1:W4:Y:S04]  /*6cd0*/  LDG.E.EL.128 R28, [R64.64+0x3010] ;  /* 0x00301006401c7981 */ /* 0x000328000c2e1d00 */
[----:B------:R2:W4:Y:S01]  /*6ce0*/  LDG.E.EL.128 R32, [R64.64+0x10] ;  /* 0x0000100640207981 */ /* 0x000522000c2e1d00 */
[C---:B------:R-:W-:Y:S01]  /*6cf0*/  LEA R48, P5, R11.reuse, c[0x0][0x170], 0x1 ;  /* 0x00005c000b307a11 */ /* 0x040fe200078a08ff */
[----:B0-----:R-:W-:Y:S01]  /*6d00*/  CS2R R4, SRZ ;  /* 0x0000000000047805 */ /* 0x001fe2000001ff00 */
[----:B------:R-:W-:Y:S01]  /*6d10*/  LOP3.LUT R159, R10, 0x400, R3, 0xfe, !PT ;  /* 0x000004000a9f7812 */ /* 0x000fe200078efe03 */
[----:B---3--:R-:W-:Y:S01]  /*6d20*/  CS2R R6, SRZ ;  /* 0x0000000000067805 */ /* 0x008fe2000001ff00 */
[----:B------:R-:W-:Y:S01]  /*6d30*/  LEA.HI.X R49, R11, c[0x0][0x174], R36, 0x1, P5 ;  /* 0x00005d000b317a11 */ /* 0x000fe200028f0c24 */
[----:B-1----:R-:W-:Y:S01]  /*6d40*/  CS2R R8, SRZ ;  /* 0x0000000000087805 */ /* 0x002fe2000001ff00 */
[----:B------:R-:W-:Y:S01]  /*6d50*/  ISETP.GE.U32.AND P5, PT, R159, 0xc00, PT ;  /* 0x00000c009f00780c */ /* 0x000fe20003fa6070 */
[----:B------:R-:W-:-:S03]  /*6d60*/  CS2R R10, SRZ ;  /* 0x00000000000a7805 */ /* 0x000fc6000001ff00 */
[----:B------:R-:W-:Y:S01]  /*6d70*/  ISETP.GE.U32.AND.EX P5, PT, R135, RZ, PT, P5 ;  /* 0x000000ff8700720c */ /* 0x000fe20003fa6150 */
[----:B------:R-:W-:Y:S01]  /*6d80*/  CS2R R36, SRZ ;  /* 0x0000000000247805 */ /* 0x000fe2000001ff00 */
[----:B------:R-:W-:Y:S01]  /*6d90*/  CS2R R38, SRZ ;  /* 0x0000000000267805 */ /* 0x000fe2000001ff00 */
[----:B------:R-:W-:Y:S01]  /*6da0*/  CS2R R40, SRZ ;  /* 0x0000000000287805 */ /* 0x000fe2000001ff00 */
[----:B------:R-:W-:-:S09]  /*6db0*/  CS2R R42, SRZ ;  /* 0x00000000002a7805 */ /* 0x000fd2000001ff00 */
[----:B------:R0:W3:Y:S04]  /*6dc0*/  @!P5 LDG.E.EL.128 R4, [R48.64+0x2000] ;  /* 0x002000063004d981 */ /* 0x0000e8000c2e1d00 */
[----:B------:R0:W3:Y:S04]  /*6dd0*/  @!P5 LDG.E.EL.128 R8, [R48.64+0x800] ;  /* 0x000800063008d981 */ /* 0x0000e8000c2e1d00 */
[----:B------:R1:W3:Y:S04]  /*6de0*/  @!P5 LDG.E.EL.128 R36, [R64.64+0x4010] ;  /* 0x004010064024d981 */ /* 0x0002e8000c2e1d00 */
[----:B------:R1:W3:Y:S01]  /*6df0*/  @!P5 LDG.E.EL.128 R40, [R64.64+0x1010] ;  /* 0x001010064028d981 */ /* 0x0002e2000c2e1d00 */
[----:B------:R-:W-:Y:S01]  /*6e00*/  IADD3 R67, R57, 0xc00, RZ ;  /* 0x00000c0039437810 */ /* 0x000fe20007ffe0ff */
[----:B0-----:R-:W-:Y:S01]  /*6e10*/  CS2R R48, SRZ ;  /* 0x0000000000307805 */ /* 0x001fe2000001ff00 */
[----:B------:R-:W-:Y:S01]  /*6e20*/  IADD3 R69, R59, 0xc00, RZ ;  /* 0x00000c003b457810 */ /* 0x000fe20007ffe0ff */
[----:B------:R-:W-:Y:S01]  /*6e30*/  CS2R R50, SRZ ;  /* 0x0000000000327805 */ /* 0x000fe2000001ff00 */
[----:B------:R-:W-:Y:S01]  /*6e40*/  CS2R R52, SRZ ;  /* 0x0000000000347805 */ /* 0x000fe2000001ff00 */
[----:B------:R-:W-:Y:S01]  /*6e50*/  CS2R R54, SRZ ;  /* 0x0000000000367805 */ /* 0x000fe2000001ff00 */
[----:B------:R-:W-:Y:S01]  /*6e60*/  CS2R R56, SRZ ;  /* 0x0000000000387805 */ /* 0x000fe2000001ff00 */
[----:B------:R-:W-:Y:S01]  /*6e70*/  CS2R R58, SRZ ;  /* 0x00000000003a7805 */ /* 0x000fe2000001ff00 */
[----:B------:R-:W-:-:S03]  /*6e80*/  IMAD.WIDE R66, R67, R134, c[0x0][0x160] ;  /* 0x0000580043427625 */ /* 0x000fc600078e0286 */
[----:B------:R1:W3:Y:S01]  /*6e90*/  @!P5 LDG.E.EL.128 R52, [R64.64+0x4000] ;  /* 0x004000064034d981 */ /* 0x0002e2000c2e1d00 */
[----:B------:R-:W-:-:S03]  /*6ea0*/  IMAD.WIDE R68, R69, R134, c[0x0][0x160] ;  /* 0x0000580045447625 */ /* 0x000fc600078e0286 */
[----:B------:R1:W3:Y:S04]  /*6eb0*/  @!P5 LDG.E.EL.128 R56, [R64.64+0x1000] ;  /* 0x001000064038d981 */ /* 0x0002e8000c2e1d00 */
[----:B------:R0:W3:Y:S01]  /*6ec0*/  @P4 LDG.E.EF.128 R48, [R68.64] ;  /* 0x0000000644304981 */ /* 0x0000e2000c0e1d00 */
[C---:B--2---:R-:W-:Y:S01]  /*6ed0*/  PRMT R70, R44.reuse, 0x7632, R70 ;  /* 0x000076322c467816 */ /* 0x044fe20000000046 */
[----:B------:R-:W-:Y:S01]  /*6ee0*/  IMAD.U32 R76, R44, 0x10000, RZ ;  /* 0x000100002c4c7824 */ /* 0x000fe200078e00ff */
[C---:B------:R-:W-:Y:S01]  /*6ef0*/  PRMT R71, R45.reuse, 0x7632, R71 ;  /* 0x000076322d477816 */ /* 0x040fe20000000047 */
[----:B------:R-:W-:Y:S01]  /*6f00*/  IMAD.U32 R78, R45, 0x10000, RZ ;  /* 0x000100002d4e7824 */ /* 0x000fe200078e00ff */
[C---:B------:R-:W-:Y:S01]  /*6f10*/  PRMT R72, R46.reuse, 0x7632, R72 ;  /* 0x000076322e487816 */ /* 0x040fe20000000048 */
[----:B------:R-:W-:Y:S01]  /*6f20*/  IMAD.U32 R160, R46, 0x10000, RZ ;  /* 0x000100002ea07824 */ /* 0x000fe200078e00ff */
[C---:B------:R-:W-:Y:S01]  /*6f30*/  PRMT R73, R47.reuse, 0x7632, R73 ;  /* 0x000076322f497816 */ /* 0x040fe20000000049 */
[----:B------:R-:W-:Y:S01]  /*6f40*/  IMAD.U32 R164, R47, 0x10000, RZ ;  /* 0x000100002fa47824 */ /* 0x000fe200078e00ff */
[----:B------:R-:W-:Y:S01]  /*6f50*/  CS2R R44, SRZ ;  /* 0x00000000002c7805 */ /* 0x000fe2000001ff00 */
[----:B------:R-:W-:Y:S01]  /*6f60*/  CS2R R46, SRZ ;  /* 0x00000000002e7805 */ /* 0x000fe2000001ff00 */
[C---:B-----5:R-:W-:Y:S01]  /*6f70*/  PRMT R74, R60.reuse, 0x7632, R74 ;  /* 0x000076323c4a7816 */ /* 0x060fe2000000004a */
[----:B------:R-:W-:Y:S01]  /*6f80*/  IMAD.U32 R166, R60, 0x10000, RZ ;  /* 0x000100003ca67824 */ /* 0x000fe200078e00ff */
[C---:B------:R-:W-:Y:S01]  /*6f90*/  PRMT R60, R61.reuse, 0x7632, R60 ;  /* 0x000076323d3c7816 */ /* 0x040fe2000000003c */
[----:B------:R-:W-:Y:S01]  /*6fa0*/  IMAD.U32 R168, R61, 0x10000, RZ ;  /* 0x000100003da87824 */ /* 0x000fe200078e00ff */
[C---:B------:R-:W-:Y:S01]  /*6fb0*/  PRMT R61, R62.reuse, 0x7632, R61 ;  /* 0x000076323e3d7816 */ /* 0x040fe2000000003d */
[----:B------:R2:W5:Y:S01]  /*6fc0*/  @P4 LDG.E.EF.128 R44, [R66.64] ;  /* 0x00000006422c4981 */ /* 0x000562000c0e1d00 */
[----:B------:R-:W-:Y:S01]  /*6fd0*/  IMAD.U32 R170, R62, 0x10000, RZ ;  /* 0x000100003eaa7824 */ /* 0x000fe200078e00ff */
[----:B------:R-:W-:Y:S01]  /*6fe0*/  PRMT R62, R63, 0x7632, R62 ;  /* 0x000076323f3e7816 */ /* 0x000fe2000000003e */
[----:B------:R-:W-:-:S02]  /*6ff0*/  IMAD.U32 R80, R70, 0x10000, RZ ;  /* 0x0001000046507824 */ /* 0x000fc400078e00ff */
[----:B------:R-:W-:Y:S01]  /*7000*/  IMAD.U32 R82, R71, 0x10000, RZ ;  /* 0x0001000047527824 */ /* 0x000fe200078e00ff */
[C---:B------:R-:W-:Y:S01]  /*7010*/  FADD R70, -R149.reuse, R76 ;  /* 0x0000004c95467221 */ /* 0x040fe20000000100 */
[----:B------:R-:W-:Y:S01]  /*7020*/  IMAD.U32 R162, R72, 0x10000, RZ ;  /* 0x0001000048a27824 */ /* 0x000fe200078e00ff */
[----:B------:R-:W-:Y:S01]  /*7030*/  FADD R72, -R149, R160 ;  /* 0x000000a095487221 */ /* 0x000fe20000000100 */
[----:B------:R-:W-:Y:S01]  /*7040*/  IMAD.U32 R172, R63, 0x10000, RZ ;  /* 0x000100003fac7824 */ /* 0x000fe200078e00ff */
[C---:B--2---:R-:W-:Y:S01]  /*7050*/  FADD R66, -R149.reuse, R164 ;  /* 0x000000a495427221 */ /* 0x044fe20000000100 */
[----:B------:R-:W-:Y:S01]  /*7060*/  IMAD.U32 R164, R74, 0x10000, RZ ;  /* 0x000100004aa47824 */ /* 0x000fe200078e00ff */
[----:B------:R-:W-:Y:S01]  /*7070*/  FADD R74, -R149, R168 ;  /* 0x000000a8954a7221 */ /* 0x000fe20000000100 */
[----:B------:R-:W-:Y:S01]  /*7080*/  IMAD.U32 R160, R73, 0x10000, RZ ;  /* 0x0001000049a07824 */ /* 0x000fe200078e00ff */
[C---:B------:R-:W-:Y:S01]  /*7090*/  FADD R76, -R149.reuse, R80 ;  /* 0x00000050954c7221 */ /* 0x040fe20000000100 */
[----:B------:R-:W-:Y:S01]  /*70a0*/  IMAD.U32 R60, R60, 0x10000, RZ ;  /* 0x000100003c3c7824 */ /* 0x000fe200078e00ff */
[----:B0-----:R-:W-:Y:S01]  /*70b0*/  FADD R68, -R149, R166 ;  /* 0x000000a695447221 */ /* 0x001fe20000000100 */
[----:B------:R-:W-:Y:S01]  /*70c0*/  IMAD.U32 R168, R61, 0x10000, RZ ;  /* 0x000100003da87824 */ /* 0x000fe200078e00ff */
[C---:B------:R-:W-:Y:S01]  /*70d0*/  FADD R80, -R149.reuse, R82 ;  /* 0x0000005295507221 */ /* 0x040fe20000000100 */
[----:B------:R-:W-:Y:S01]  /*70e0*/  IMAD.U32 R62, R62, 0x10000, RZ ;  /* 0x000100003e3e7824 */ /* 0x000fe200078e00ff */
[C---:B------:R-:W-:Y:S01]  /*70f0*/  FADD R166, -R149.reuse, R170 ;  /* 0x000000aa95a67221 */ /* 0x040fe20000000100 */
[C---:B------:R-:W-:Y:S01]  /*7100*/  FADD R82, -R149.reuse, R162 ;  /* 0x000000a295527221 */ /* 0x040fe20000000100 */
[C---:B------:R-:W-:Y:S01]  /*7110*/  FADD R170, -R149.reuse, R172 ;  /* 0x000000ac95aa7221 */ /* 0x040fe20000000100 */
[C---:B------:R-:W-:Y:S01]  /*7120*/  FADD R162, -R149.reuse, R164 ;  /* 0x000000a495a27221 */ /* 0x040fe20000000100 */
[C---:B------:R-:W-:Y:S01]  /*7130*/  FADD R78, -R149.reuse, R78 ;  /* 0x0000004e954e7221 */ /* 0x040fe20000000100 */
[C---:B------:R-:W-:Y:S01]  /*7140*/  FADD R160, -R149.reuse, R160 ;  /* 0x000000a095a07221 */ /* 0x040fe20000000100 */
[C---:B------:R-:W-:Y:S01]  /*7150*/  FADD R164, -R149.reuse, R60 ;  /* 0x0000003c95a47221 */ /* 0x040fe20000000100 */
[C---:B------:R-:W-:Y:S01]  /*7160*/  FADD R168, -R149.reuse, R168 ;  /* 0x000000a895a87221 */ /* 0x040fe20000000100 */
[----:B------:R-:W-:Y:S01]  /*7170*/  FADD R172, -R149, R62 ;  /* 0x0000003e95ac7221 */ /* 0x000fe20000000100 */
[C---:B------:R-:W-:Y:S01]  /*7180*/  FMUL R60, R153.reuse, R70 ;  /* 0x00000046993c7220 */ /* 0x040fe20000400000 */
[C---:B-1----:R-:W-:Y:S01]  /*7190*/  FMUL R64, R153.reuse, R72 ;  /* 0x0000004899407220 */ /* 0x042fe20000400000 */
[C---:B------:R-:W-:Y:S01]  /*71a0*/  FMUL R70, R153.reuse, R74 ;  /* 0x0000004a99467220 */ /* 0x040fe20000400000 */
[C---:B------:R-:W-:Y:S01]  /*71b0*/  FMUL R62, R153.reuse, R78 ;  /* 0x0000004e993e7220 */ /* 0x040fe20000400000 */
[C---:B------:R-:W-:Y:S01]  /*71c0*/  FMUL R66, R153.reuse, R66 ;  /* 0x0000004299427220 */ /* 0x040fe20000400000 */
[C---:B------:R-:W-:Y:S01]  /*71d0*/  FMUL R68, R153.reuse, R68 ;  /* 0x0000004499447220 */ /* 0x040fe20000400000 */
[C---:B------:R-:W-:Y:S01]  /*71e0*/  FMUL R72, R153.reuse, R166 ;  /* 0x000000a699487220 */ /* 0x040fe20000400000 */
[C---:B------:R-:W-:Y:S01]  /*71f0*/  FMUL R74, R153.reuse, R170 ;  /* 0x000000aa994a7220 */ /* 0x040fe20000400000 */
[C---:B------:R-:W-:Y:S01]  /*7200*/  FMUL R61, R153.reuse, R76 ;  /* 0x0000004c993d7220 */ /* 0x040fe20000400000 */
[----:B------:R-:W-:Y:S01]  /*7210*/  BAR.SYNC.DEFER_BLOCKING 0x0 ;  /* 0x0000000000007b1d */ /* 0x000fe20000010000 */
[C---:B------:R-:W-:Y:S01]  /*7220*/  FMUL R63, R153.reuse, R80 ;  /* 0x00000050993f7220 */ /* 0x040fe20000400000 */
[C---:B------:R-:W-:Y:S01]  /*7230*/  FMUL R65, R153.reuse, R82 ;  /* 0x0000005299417220 */ /* 0x040fe20000400000 */
[C---:B------:R-:W-:Y:S01]  /*7240*/  FMUL R67, R153.reuse, R160 ;  /* 0x000000a099437220 */ /* 0x040fe20000400000 */
[C---:B------:R-:W-:Y:S01]  /*7250*/  FMUL R69, R153.reuse, R162 ;  /* 0x000000a299457220 */ /* 0x040fe20000400000 */
[C---:B------:R-:W-:Y:S01]  /*7260*/  FMUL R71, R153.reuse, R164 ;  /* 0x000000a499477220 */ /* 0x040fe20000400000 */
[C---:B------:R-:W-:Y:S01]  /*7270*/  FMUL R73, R153.reuse, R168 ;  /* 0x000000a899497220 */ /* 0x040fe20000400000 */
[----:B------:R-:W-:Y:S01]  /*7280*/  FMUL R75, R153, R172 ;  /* 0x000000ac994b7220 */ /* 0x000fe20000400000 */
[----:B------:R-:W-:Y:S04]  /*7290*/  STS.128 [R2.X4], R60 ;  /* 0x0000003c02007388 */ /* 0x000fe80000004c00 */
[----:B------:R0:W-:Y:S04]  /*72a0*/  STS.128 [R2.X4+0x10], R64 ;  /* 0x0000104002007388 */ /* 0x0001e80000004c00 */
[----:B------:R-:W-:Y:S04]  /*72b0*/  STS.128 [R2.X4+0x20], R68 ;  /* 0x0000204402007388 */ /* 0x000fe80000004c00 */
[----:B------:R-:W-:Y:S04]  /*72c0*/  STS.128 [R2.X4+0x30], R72 ;  /* 0x0000304802007388 */ /* 0x000fe80000004c00 */
[----:B------:R-:W-:Y:S01]  /*72d0*/  BAR.SYNC.DEFER_BLOCKING 0x0 ;  /* 0x0000000000007b1d */ /* 0x000fe20000010000 */
[----:B----4-:R-:W-:-:S05]  /*72e0*/  PRMT R160, R13, 0x7632, R160 ;  /* 0x000076320da07816 */ /* 0x010fca00000000a0 */
[----:B------:R-:W1:Y:S04]  /*72f0*/  LDS.128 R76, [R3.X4] ;  /* 0x00000000034c7984 */ /* 0x000e680000004c00 */
[----:B------:R-:W2:Y:S01]  /*7300*/  LDS.128 R80, [R3.X4+0x10] ;  /* 0x0000100003507984 */ /* 0x000ea20000004c00 */
[----:B------:R-:W-:Y:S01]  /*7310*/  PRMT R161, R17, 0x7632, R161 ;  /* 0x0000763211a17816 */ /* 0x000fe200000000a1 */
[----:B------:R-:W-:-:S04]  /*7320*/  IMAD.U32 R160, R160, 0x10000, RZ ;  /* 0x00010000a0a07824 */ /* 0x000fc800078e00ff */
[----:B------:R-:W-:Y:S01]  /*7330*/  IMAD.U32 R162, R161, 0x10000, RZ ;  /* 0x00010000a1a27824 */ /* 0x000fe200078e00ff */
[----:B------:R-:W-:-:S03]  /*7340*/  FADD R23, R23, R160 ;  /* 0x000000a017177221 */ /* 0x000fc60000000000 */
[----:B0-----:R-:W-:Y:S01]  /*7350*/  FADD R66, R27, R162 ;  /* 0x000000a21b427221 */ /* 0x001fe20000000000 */
[----:B------:R-:W-:Y:S01]  /*7360*/  FADD R64, R23, 1 ;  /* 0x3f80000017407421 */ /* 0x000fe20000000000 */
[----:B------:R-:W-:Y:S01]  /*7370*/  IMAD.U32 R61, R15, 0x10000, RZ ;  /* 0x000100000f3d7824 */ /* 0x000fe200078e00ff */
[C---:B------:R-:W-:Y:S01]  /*7380*/  PRMT R15, R14.reuse, 0x7632, R15 ;  /* 0x000076320e0f7816 */ /* 0x040fe2000000000f */
[----:B------:R-:W-:Y:S02]  /*7390*/  IMAD.U32 R23, R14, 0x10000, RZ ;  /* 0x000100000e177824 */ /* 0x000fe400078e00ff */
[----:B------:R-:W-:Y:S02]  /*73a0*/  FADD R65, R30, R61 ;  /* 0x0000003d1e417221 */ /* 0x000fe40000000000 */
[----:B------:R-:W-:Y:S01]  /*73b0*/  IMAD.U32 R14, R15, 0x10000, RZ ;  /* 0x000100000f0e7824 */ /* 0x000fe200078e00ff */
[----:B------:R-:W-:Y:S01]  /*73c0*/  FADD R27, R28, R23 ;  /* 0x000000171c1b7221 */ /* 0x000fe20000000000 */
[----:B------:R-:W-:-:S02]  /*73d0*/  IMAD.U32 R23, R18, 0x10000, RZ ;  /* 0x0001000012177824 */ /* 0x000fc400078e00ff */
[----:B------:R-:W-:Y:S01]  /*73e0*/  FADD R14, R29, R14 ;  /* 0x0000000e1d0e7221 */ /* 0x000fe20000000000 */
[----:B------:R-:W-:Y:S01]  /*73f0*/  FADD R27, R27, 1 ;  /* 0x3f8000001b1b7421 */ /* 0x000fe20000000000 */
[----:B------:R-:W-:Y:S01]  /*7400*/  FADD R29, R32, R23 ;  /* 0x00000017201d7221 */ /* 0x000fe20000000000 */
[----:B-1----:R-:W-:-:S05]  /*7410*/  FFMA R79, R79, R64, R66 ;  /* 0x000000404f4f7223 */ /* 0x002fca0000000042 */
[----:B------:R-:W-:-:S04]  /*7420*/  FSETP.GEU.AND P4, PT, R136, R79, PT ;  /* 0x0000004f8800720b */ /* 0x000fc80003f8e000 */
[C---:B------:R-:W-:Y:S02]  /*7430*/  FSEL R61, R136.reuse, R79, !P4 ;  /* 0x0000004f883d7208 */ /* 0x040fe40006000000 */
[----:B------:R-:W-:Y:S02]  /*7440*/  FSETP.NAN.AND P4, PT, R136, R136, PT ;  /* 0x000000888800720b */ /* 0x000fe40003f88000 */
[----:B------:R-:W-:Y:S01]  /*7450*/  PRMT R15, R18, 0x7632, R15 ;  /* 0x00007632120f7816 */ /* 0x000fe2000000000f */
[----:B--2---:R-:W-:Y:S01]  /*7460*/  FFMA R80, R80, R27, R29 ;  /* 0x0000001b50507223 */ /* 0x004fe2000000001d */
[----:B------:R-:W-:Y:S02]  /*7470*/  @!P0 FSEL R136, R136, R61, P4 ;  /* 0x0000003d88888208 */ /* 0x000fe40002000000 */
[----:B------:R-:W0:Y:S01]  /*7480*/  LDS.128 R60, [R3.X4+0x1010] ;  /* 0x00101000033c7984 */ /* 0x000e220000004c00 */
[C---:B------:R-:W-:Y:S01]  /*7490*/  IMAD.U32 R28, R15.reuse, 0x10000, RZ ;  /* 0x000100000f1c7824 */ /* 0x040fe200078e00ff */
[----:B------:R-:W-:Y:S01]  /*74a0*/  PRMT R15, R15, 0x7632, R15 ;  /* 0x000076320f0f7816 */ /* 0x000fe2000000000f */
[----:B------:R-:W-:Y:S01]  /*74b0*/  FADD R30, R14, 1 ;  /* 0x3f8000000e1e7421 */ /* 0x000fe20000000000 */
[-C--:B------:R-:W-:Y:S01]  /*74c0*/  FSETP.GEU.AND P4, PT, R137, R80.reuse, PT ;  /* 0x000000508900720b */ /* 0x080fe20003f8e000 */
[----:B------:R-:W-:Y:S01]  /*74d0*/  FADD R28, R33, R28 ;  /* 0x0000001c211c7221 */ /* 0x000fe20000000000 */
[----:B------:R-:W-:Y:S01]  /*74e0*/  PRMT R18, R19, 0x7632, R18 ;  /* 0x0000763213127816 */ /* 0x000fe20000000012 */
[----:B------:R-:W-:Y:S01]  /*74f0*/  IMAD.U32 R14, R15, 0x10000, RZ ;  /* 0x000100000f0e7824 */ /* 0x000fe200078e00ff */
[----:B------:R-:W-:Y:S01]  /*7500*/  FSEL R32, R137, R80, !P4 ;  /* 0x0000005089207208 */ /* 0x000fe20006000000 */
[----:B------:R-:W-:Y:S01]  /*7510*/  FFMA R81, R81, R30, R28 ;  /* 0x0000001e51517223 */ /* 0x000fe2000000001c */
[----:B------:R-:W-:Y:S01]  /*7520*/  FSETP.NAN.AND P4, PT, R137, R137, PT ;  /* 0x000000898900720b */ /* 0x000fe20003f88000 */
[----:B------:R-:W-:Y:S01]  /*7530*/  IMAD.U32 R19, R19, 0x10000, RZ ;  /* 0x0001000013137824 */ /* 0x000fe200078e00ff */
[----:B------:R-:W-:-:S02]  /*7540*/  FADD R14, R31, R14 ;  /* 0x0000000e1f0e7221 */ /* 0x000fc40000000000 */
[----:B------:R-:W-:Y:S01]  /*7550*/  @!P0 FSEL R137, R137, R32, P4 ;  /* 0x0000002089898208 */ /* 0x000fe20002000000 */
[----:B------:R-:W-:Y:S01]  /*7560*/  FADD R31, R34, R19 ;  /* 0x00000013221f7221 */ /* 0x000fe20000000000 */
[----:B------:R-:W-:Y:S01]  /*7570*/  FSETP.GEU.AND P4, PT, R138, R81, PT ;  /* 0x000000518a00720b */ /* 0x000fe20003f8e000 */
[----:B------:R-:W-:-:S03]  /*7580*/  FADD R34, R65, 1 ;  /* 0x3f80000041227421 */ /* 0x000fc60000000000 */
[----:B------:R-:W-:Y:S01]  /*7590*/  FSEL R15, R138, R81, !P4 ;  /* 0x000000518a0f7208 */ /* 0x000fe20006000000 */
[----:B------:R-:W-:Y:S01]  /*75a0*/  FFMA R82, R82, R34, R31 ;  /* 0x0000002252527223 */ /* 0x000fe2000000001f */
[----:B------:R-:W-:Y:S01]  /*75b0*/  FSETP.NAN.AND P4, PT, R138, R138, PT ;  /* 0x0000008a8a00720b */ /* 0x000fe20003f88000 */
[----:B------:R-:W-:Y:S01]  /*75c0*/  IMAD.U32 R18, R18, 0x10000, RZ ;  /* 0x0001000012127824 */ /* 0x000fe200078e00ff */
[----:B------:R-:W-:Y:S01]  /*75d0*/  FADD R33, R14, 1 ;  /* 0x3f8000000e217421 */ /* 0x000fe20000000000 */
[----:B---3--:R-:W-:Y:S02]  /*75e0*/  PRMT R14, R7, 0x7632, R14 ;  /* 0x00007632070e7816 */ /* 0x008fe4000000000e */
[----:B------:R-:W-:Y:S01]  /*75f0*/  @!P0 FSEL R138, R138, R15, P4 ;  /* 0x0000000f8a8a8208 */ /* 0x000fe20002000000 */
[----:B------:R-:W-:Y:S01]  /*7600*/  FADD R32, R35, R18 ;  /* 0x0000001223207221 */ /* 0x000fe20000000000 */
[-C--:B------:R-:W-:Y:S01]  /*7610*/  FSETP.GEU.AND P4, PT, R139, R82.reuse, PT ;  /* 0x000000528b00720b */ /* 0x080fe20003f8e000 */
[----:B------:R-:W-:Y:S01]  /*7620*/  IMAD.U32 R14, R14, 0x10000, RZ ;  /* 0x000100000e0e7824 */ /* 0x000fe200078e00ff */
[----:B------:R-:W-:Y:S01]  /*7630*/  PRMT R15, R11, 0x7632, R15 ;  /* 0x000076320b0f7816 */ /* 0x000fe2000000000f */
[----:B------:R-:W-:Y:S01]  /*7640*/  FFMA R83, R83, R33, R32 ;  /* 0x0000002153537223 */ /* 0x000fe20000000020 */
[----:B------:R-:W-:-:S02]  /*7650*/  FSEL R18, R139, R82, !P4 ;  /* 0x000000528b127208 */ /* 0x000fc40006000000 */
[----:B------:R-:W-:Y:S01]  /*7660*/  FSETP.NAN.AND P4, PT, R139, R139, PT ;  /* 0x0000008b8b00720b */ /* 0x000fe20003f88000 */
[----:B------:R-:W-:Y:S01]  /*7670*/  IMAD.U32 R68, R15, 0x10000, RZ ;  /* 0x000100000f447824 */ /* 0x000fe200078e00ff */
[----:B------:R-:W-:Y:S02]  /*7680*/  FADD R39, R14, R39 ;  /* 0x000000270e277221 */ /* 0x000fe40000000000 */
[----:B------:R-:W-:Y:S01]  /*7690*/  @!P0 FSEL R139, R139, R18, P4 ;  /* 0x000000128b8b8208 */ /* 0x000fe20002000000 */
[----:B------:R-:W-:Y:S01]  /*76a0*/  FADD R68, R68, R43 ;  /* 0x0000002b44447221 */ /* 0x000fe20000000000 */
[----:B------:R-:W-:Y:S01]  /*76b0*/  FSETP.GEU.AND P4, PT, R140, R83, PT ;  /* 0x000000538c00720b */ /* 0x000fe20003f8e000 */
[----:B------:R-:W-:-:S03]  /*76c0*/  FADD R39, R39, 1 ;  /* 0x3f80000027277421 */ /* 0x000fc60000000000 */
[C---:B------:R-:W-:Y:S01]  /*76d0*/  FSEL R15, R140.reuse, R83, !P4 ;  /* 0x000000538c0f7208 */ /* 0x040fe20006000000 */
[----:B0-----:R-:W-:Y:S01]  /*76e0*/  FFMA R63, R63, R39, R68 ;  /* 0x000000273f3f7223 */ /* 0x001fe20000000044 */
[----:B------:R-:W-:-:S04]  /*76f0*/  FSETP.NAN.AND P4, PT, R140, R140, PT ;  /* 0x0000008c8c00720b */ /* 0x000fc80003f88000 */
[----:B------:R-:W-:Y:S02]  /*7700*/  @!P0 FSEL R140, R140, R15, P4 ;  /* 0x0000000f8c8c8208 */ /* 0x000fe40002000000 */
[----:B------:R-:W-:-:S04]  /*7710*/  FSETP.GEU.AND P4, PT, R156, R63, PT ;  /* 0x0000003f9c00720b */ /* 0x000fc80003f8e000 */
[----:B------:R-:W-:Y:S02]  /*7720*/  FSEL R19, R156, R63, !P4 ;  /* 0x0000003f9c137208 */ /* 0x000fe40006000000 */
[----:B------:R-:W-:-:S04]  /*7730*/  FSETP.GT.AND P4, PT, R148, R83, PT ;  /* 0x000000539400720b */ /* 0x000fc80003f84000 */
[C---:B------:R-:W-:Y:S02]  /*7740*/  FSEL R15, R148.reuse, R83, P4 ;  /* 0x00000053940f7208 */ /* 0x040fe40002000000 */
[----:B------:R-:W-:-:S04]  /*7750*/  FSETP.NAN.AND P4, PT, R148, R148, PT ;  /* 0x000000949400720b */ /* 0x000fc80003f88000 */
[----:B------:R-:W-:Y:S02]  /*7760*/  @!P0 FSEL R148, R148, R15, P4 ;  /* 0x0000000f94948208 */ /* 0x000fe40002000000 */
        /* <DEDUP_REMOVED lines=8> */
[----:B------:R-:W-:Y:S01]  /*77f0*/  FSETP.GT.AND P4, PT, R145, R80, PT ;  /* 0x000000509100720b */ /* 0x000fe20003f84000 */
[----:B------:R-:W-:-:S03]  /*7800*/  IMAD.U32 R13, R13, 0x10000, RZ ;  /* 0x000100000d0d7824 */ /* 0x000fc600078e00ff */
[----:B------:R-:W-:Y:S01]  /*7810*/  FSEL R14, R145, R80, P4 ;  /* 0x00000050910e7208 */ /* 0x000fe20002000000 */
[----:B------:R-:W-:Y:S01]  /*7820*/  IMAD.U32 R35, R17, 0x10000, RZ ;  /* 0x0001000011237824 */ /* 0x000fe200078e00ff */
[C---:B------:R-:W-:Y:S01]  /*7830*/  FSETP.NAN.AND P4, PT, R145.reuse, R145, PT ;  /* 0x000000919100720b */ /* 0x040fe20003f88000 */
[--C-:B------:R-:W-:Y:S01]  /*7840*/  FADD R22, R22, R13.reuse ;  /* 0x0000000d16167221 */ /* 0x100fe20000000000 */
[----:B------:R-:W-:Y:S01]  /*7850*/  PRMT R13, R12, 0x7632, R13 ;  /* 0x000076320c0d7816 */ /* 0x000fe2000000000d */
[----:B------:R-:W-:Y:S01]  /*7860*/  FADD R35, R26, R35 ;  /* 0x000000231a237221 */ /* 0x000fe20000000000 */
[----:B------:R-:W-:Y:S01]  /*7870*/  @!P0 FSEL R145, R145, R14, P4 ;  /* 0x0000000e91918208 */ /* 0x000fe20002000000 */
[----:B------:R-:W-:Y:S01]  /*7880*/  FADD R26, R22, 1 ;  /* 0x3f800000161a7421 */ /* 0x000fe20000000000 */
[-C--:B------:R-:W-:Y:S01]  /*7890*/  FSETP.GT.AND P4, PT, R144, R79.reuse, PT ;  /* 0x0000004f9000720b */ /* 0x080fe20003f84000 */
[----:B------:R-:W-:Y:S01]  /*78a0*/  IMAD.U32 R15, R12, 0x10000, RZ ;  /* 0x000100000c0f7824 */ /* 0x000fe200078e00ff */
[----:B------:R-:W-:Y:S01]  /*78b0*/  PRMT R14, R16, 0x7632, R14 ;  /* 0x00007632100e7816 */ /* 0x000fe2000000000e */
[----:B------:R-:W-:Y:S01]  /*78c0*/  IMAD.U32 R12, R13, 0x10000, RZ ;  /* 0x000100000d0c7824 */ /* 0x000fe200078e00ff */
[----:B------:R-:W-:Y:S01]  /*78d0*/  FSEL R13, R144, R79, P4 ;  /* 0x0000004f900d7208 */ /* 0x000fe20002000000 */
[----:B------:R-:W-:Y:S01]  /*78e0*/  FFMA R78, R78, R26, R35 ;  /* 0x0000001a4e4e7223 */ /* 0x000fe20000000023 */
[----:B------:R-:W-:Y:S01]  /*78f0*/  FSETP.NAN.AND P4, PT, R144, R144, PT ;  /* 0x000000909000720b */ /* 0x000fe20003f88000 */
[----:B------:R-:W-:Y:S01]  /*7900*/  IMAD.U32 R14, R14, 0x10000, RZ ;  /* 0x000100000e0e7824 */ /* 0x000fe200078e00ff */
[----:B------:R-:W-:-:S02]  /*7910*/  FADD R12, R21, R12 ;  /* 0x0000000c150c7221 */ /* 0x000fc40000000000 */
[----:B------:R-:W-:Y:S01]  /*7920*/  @!P0 FSEL R144, R144, R13, P4 ;  /* 0x0000000d90908208 */ /* 0x000fe20002000000 */
[----:B------:R-:W-:Y:S01]  /*7930*/  FADD R70, R25, R14 ;  /* 0x0000000e19467221 */ /* 0x000fe20000000000 */
[CC--:B------:R-:W-:Y:S01]  /*7940*/  FSETP.GT.AND P4, PT, R143.reuse, R78.reuse, PT ;  /* 0x0000004e8f00720b */ /* 0x0c0fe20003f84000 */
[----:B------:R-:W-:Y:S01]  /*7950*/  FADD R25, R12, 1 ;  /* 0x3f8000000c197421 */ /* 0x000fe20000000000 */
[----:B------:R-:W-:Y:S02]  /*7960*/  IMAD.U32 R43, R16, 0x10000, RZ ;  /* 0x00010000102b7824 */ /* 0x000fe400078e00ff */
[----:B------:R-:W-:Y:S01]  /*7970*/  FSEL R12, R143, R78, P4 ;  /* 0x0000004e8f0c7208 */ /* 0x000fe20002000000 */
[----:B------:R-:W-:Y:S01]  /*7980*/  FFMA R77, R25, R77, R70 ;  /* 0x0000004d194d7223 */ /* 0x000fe20000000046 */
[----:B------:R-:W-:Y:S01]  /*7990*/  FSETP.NAN.AND P4, PT, R143, R143, PT ;  /* 0x0000008f8f00720b */ /* 0x000fe20003f88000 */
[----:B------:R-:W-:Y:S01]  /*79a0*/  FADD R15, R20, R15 ;  /* 0x0000000f140f7221 */ /* 0x000fe20000000000 */
[----:B------:R-:W-:-:S02]  /*79b0*/  FADD R43, R24, R43 ;  /* 0x0000002b182b7221 */ /* 0x000fc40000000000 */
[----:B------:R-:W-:Y:S01]  /*79c0*/  @!P0 FSEL R143, R143, R12, P4 ;  /* 0x0000000c8f8f8208 */ /* 0x000fe20002000000 */
[----:B------:R-:W-:Y:S01]  /*79d0*/  FADD R24, R15, 1 ;  /* 0x3f8000000f187421 */ /* 0x000fe20000000000 */
[----:B------:R-:W-:-:S03]  /*79e0*/  FSETP.GT.AND P4, PT, R142, R77, PT ;  /* 0x0000004d8e00720b */ /* 0x000fc60003f84000 */
[----:B------:R-:W-:Y:S01]  /*79f0*/  FFMA R76, R24, R76, R43 ;  /* 0x0000004c184c7223 */ /* 0x000fe2000000002b */
[C---:B------:R-:W-:Y:S02]  /*7a00*/  FSEL R13, R142.reuse, R77, P4 ;  /* 0x0000004d8e0d7208 */ /* 0x040fe40002000000 */
[----:B------:R-:W-:-:S04]  /*7a10*/  FSETP.NAN.AND P4, PT, R142, R142, PT ;  /* 0x0000008e8e00720b */ /* 0x000fc80003f88000 */
[----:B------:R-:W-:Y:S02]  /*7a20*/  @!P0 FSEL R142, R142, R13, P4 ;  /* 0x0000000d8e8e8208 */ /* 0x000fe40002000000 */
[----:B------:R-:W-:-:S04]  /*7a30*/  FSETP.GT.AND P4, PT, R141, R76, PT ;  /* 0x0000004c8d00720b */ /* 0x000fc80003f84000 */
[C---:B------:R-:W-:Y:S02]  /*7a40*/  FSEL R12, R141.reuse, R76, P4 ;  /* 0x0000004c8d0c7208 */ /* 0x040fe40002000000 */
[----:B------:R-:W-:-:S04]  /*7a50*/  FSETP.NAN.AND P4, PT, R141, R141, PT ;  /* 0x0000008d8d00720b */ /* 0x000fc80003f88000 */
[----:B------:R-:W-:Y:S02]  /*7a60*/  @!P0 FSEL R141, R141, R12, P4 ;  /* 0x0000000c8d8d8208 */ /* 0x000fe40002000000 */
[----:B------:R-:W-:-:S04]  /*7a70*/  FSETP.GEU.AND P4, PT, R151, R76, PT ;  /* 0x0000004c9700720b */ /* 0x000fc80003f8e000 */
[C---:B------:R-:W-:Y:S02]  /*7a80*/  FSEL R12, R151.reuse, R76, !P4 ;  /* 0x0000004c970c7208 */ /* 0x040fe40006000000 */
[----:B------:R-:W-:-:S04]  /*7a90*/  FSETP.NAN.AND P4, PT, R151, R151, PT ;  /* 0x000000979700720b */ /* 0x000fc80003f88000 */
[----:B------:R-:W-:Y:S02]  /*7aa0*/  @!P0 FSEL R151, R151, R12, P4 ;  /* 0x0000000c97978208 */ /* 0x000fe40002000000 */
[----:B------:R-:W-:Y:S01]  /*7ab0*/  FSETP.GEU.AND P4, PT, R152, R77, PT ;  /* 0x0000004d9800720b */ /* 0x000fe20003f8e000 */
[----:B------:R-:W-:-:S03]  /*7ac0*/  IMAD.U32 R7, R7, 0x10000, RZ ;  /* 0x0001000007077824 */ /* 0x000fc600078e00ff */
[C---:B------:R-:W-:Y:S02]  /*7ad0*/  FSEL R13, R152.reuse, R77, !P4 ;  /* 0x0000004d980d7208 */ /* 0x040fe40006000000 */
[C---:B------:R-:W-:Y:S01]  /*7ae0*/  FSETP.NAN.AND P4, PT, R152.reuse, R152, PT ;  /* 0x000000989800720b */ /* 0x040fe20003f88000 */
[----:B------:R-:W-:Y:S01]  /*7af0*/  IMAD.U32 R65, R11, 0x10000, RZ ;  /* 0x000100000b417824 */ /* 0x000fe200078e00ff */
[----:B------:R-:W-:Y:S02]  /*7b00*/  FADD R38, R7, R38 ;  /* 0x0000002607267221 */ /* 0x000fe40000000000 */
[----:B------:R-:W-:Y:S02]  /*7b10*/  @!P0 FSEL R152, R152, R13, P4 ;  /* 0x0000000d98988208 */ /* 0x000fe40002000000 */
[----:B------:R-:W-:Y:S01]  /*7b20*/  ISETP.LT.AND P4, PT, R133, 0xe10, !P5 ;  /* 0x00000e108500780c */ /* 0x000fe20006f81270 */
[----:B------:R-:W-:Y:S01]  /*7b30*/  FADD R65, R65, R42 ;  /* 0x0000002a41417221 */ /* 0x000fe20000000000 */
[----:B------:R-:W-:Y:S01]  /*7b40*/  FADD R38, R38, 1 ;  /* 0x3f80000026267421 */ /* 0x000fe20000000000 */
[----:B------:R-:W-:-:S03]  /*7b50*/  FSETP.NAN.AND P6, PT, R156, R156, PT ;  /* 0x0000009c9c00720b */ /* 0x000fc60003fc8000 */
[----:B------:R-:W-:Y:S01]  /*7b60*/  FFMA R62, R62, R38, R65 ;  /* 0x000000263e3e7223 */ /* 0x000fe20000000041 */
[----:B------:R-:W-:-:S06]  /*7b70*/  PRMT R7, R6, 0x7632, R7 ;  /* 0x0000763206077816 */ /* 0x000fcc0000000007 */
[----:B------:R-:W-:Y:S02]  /*7b80*/  @P4 FSEL R156, R156, R19, P6 ;  /* 0x000000139c9c4208 */ /* 0x000fe40003000000 */
[----:B------:R-:W-:-:S04]  /*7b90*/  FSETP.GEU.AND P6, PT, R131, R62, PT ;  /* 0x0000003e8300720b */ /* 0x000fc80003fce000 */
[C---:B------:R-:W-:Y:S02]  /*7ba0*/  FSEL R12, R131.reuse, R62, !P6 ;  /* 0x0000003e830c7208 */ /* 0x040fe40007000000 */
[C---:B------:R-:W-:Y:S02]  /*7bb0*/  FSETP.NAN.AND P6, PT, R131.reuse, R131, PT ;  /* 0x000000838300720b */ /* 0x040fe40003fc8000 */
[----:B------:R-:W-:Y:S02]  /*7bc0*/  PRMT R11, R10, 0x7632, R11 ;  /* 0x000076320a0b7816 */ /* 0x000fe4000000000b */
[----:B------:R-:W-:Y:S01]  /*7bd0*/  @P4 FSEL R131, R131, R12, P6 ;  /* 0x0000000c83834208 */ /* 0x000fe20003000000 */
[----:B------:R-:W-:Y:S02]  /*7be0*/  IMAD.U32 R12, R7, 0x10000, RZ ;  /* 0x00010000070c7824 */ /* 0x000fe400078e00ff */
[----:B------:R-:W-:Y:S02]  /*7bf0*/  IMAD.U32 R42, R11, 0x10000, RZ ;  /* 0x000100000b2a7824 */ /* 0x000fe400078e00ff */
[----:B------:R-:W-:-:S02]  /*7c00*/  FADD R12, R12, R37 ;  /* 0x000000250c0c7221 */ /* 0x000fc40000000000 */
[----:B------:R-:W-:Y:S02]  /*7c10*/  FADD R42, R42, R41 ;  /* 0x000000292a2a7221 */ /* 0x000fe40000000000 */
[----:B------:R-:W-:Y:S01]  /*7c20*/  FADD R41, R12, 1 ;  /* 0x3f8000000c297421 */ /* 0x000fe20000000000 */
[----:B------:R-:W-:Y:S01]  /*7c30*/  IMAD.U32 R67, R10, 0x10000, RZ ;  /* 0x000100000a437824 */ /* 0x000fe200078e00ff */
[----:B------:R-:W0:Y:S02]  /*7c40*/  LDS.128 R12, [R3.X4+0x1000] ;  /* 0x00100000030c7984 */ /* 0x000e240000004c00 */
[----:B------:R-:W-:-:S05]  /*7c50*/  FFMA R61, R61, R41, R42 ;  /* 0x000000293d3d7223 */ /* 0x000fca000000002a */
[----:B------:R-:W-:-:S04]  /*7c60*/  FSETP.GEU.AND P6, PT, R130, R61, PT ;  /* 0x0000003d8200720b */ /* 0x000fc80003fce000 */
[C---:B------:R-:W-:Y:S02]  /*7c70*/  FSEL R7, R130.reuse, R61, !P6 ;  /* 0x0000003d82077208 */ /* 0x040fe40007000000 */
[----:B------:R-:W-:-:S04]  /*7c80*/  FSETP.NAN.AND P6, PT, R130, R130, PT ;  /* 0x000000828200720b */ /* 0x000fc80003fc8000 */
[----:B------:R-:W-:Y:S01]  /*7c90*/  @P4 FSEL R130, R130, R7, P6 ;  /* 0x0000000782824208 */ /* 0x000fe20003000000 */
[----:B------:R-:W-:Y:S01]  /*7ca0*/  IMAD.U32 R7, R6, 0x10000, RZ ;  /* 0x0001000006077824 */ /* 0x000fe200078e00ff */
[----:B------:R-:W-:-:S03]  /*7cb0*/  FADD R67, R67, R40 ;  /* 0x0000002843437221 */ /* 0x000fc60000000000 */
[----:B------:R-:W-:-:S04]  /*7cc0*/  FADD R7, R7, R36 ;  /* 0x0000002407077221 */ /* 0x000fc80000000000 */
[----:B------:R-:W-:-:S04]  /*7cd0*/  FADD R40, R7, 1 ;  /* 0x3f80000007287421 */ /* 0x000fc80000000000 */
[----:B------:R-:W-:Y:S01]  /*7ce0*/  FFMA R60, R60, R40, R67 ;  /* 0x000000283c3c7223 */ /* 0x000fe20000000043 */
[----:B------:R-:W-:Y:S04]  /*7cf0*/  BAR.SYNC.DEFER_BLOCKING 0x0 ;  /* 0x0000000000007b1d */ /* 0x000fe80000010000 */
[----:B------:R-:W-:-:S04]  /*7d00*/  FSETP.GEU.AND P6, PT, R129, R60, PT ;  /* 0x0000003c8100720b */ /* 0x000fc80003fce000 */
[C---:B------:R-:W-:Y:S02]  /*7d10*/  FSEL R6, R129.reuse, R60, !P6 ;  /* 0x0000003c81067208 */ /* 0x040fe40007000000 */
[----:B------:R-:W-:-:S04]  /*7d20*/  FSETP.NAN.AND P6, PT, R129, R129, PT ;  /* 0x000000818100720b */ /* 0x000fc80003fc8000 */
[----:B------:R-:W-:Y:S02]  /*7d30*/  @P4 FSEL R129, R129, R6, P6 ;  /* 0x0000000681814208 */ /* 0x000fe40003000000 */
[----:B------:R-:W-:-:S04]  /*7d40*/  FSETP.GT.AND P6, PT, R128, R63, PT ;  /* 0x0000003f8000720b */ /* 0x000fc80003fc4000 */
[C---:B------:R-:W-:Y:S02]  /*7d50*/  FSEL R7, R128.reuse, R63, P6 ;  /* 0x0000003f80077208 */ /* 0x040fe40003000000 */
        /* <DEDUP_REMOVED lines=14> */
[----:B------:R-:W-:Y:S02]  /*7e40*/  PRMT R6, R5, 0x7632, R6 ;  /* 0x0000763205067816 */ /* 0x000fe40000000006 */
[----:B------:R-:W-:-:S03]  /*7e50*/  PRMT R7, R9, 0x7632, R7 ;  /* 0x0000763209077816 */ /* 0x000fc60000000007 */
[----:B------:R-:W-:Y:S02]  /*7e60*/  IMAD.U32 R6, R6, 0x10000, RZ ;  /* 0x0001000006067824 */ /* 0x000fe400078e00ff */
[----:B------:R-:W-:Y:S02]  /*7e70*/  IMAD.U32 R10, R7, 0x10000, RZ ;  /* 0x00010000070a7824 */ /* 0x000fe400078e00ff */
[----:B------:R-:W-:Y:S02]  /*7e80*/  FADD R6, R6, R55 ;  /* 0x0000003706067221 */ /* 0x000fe40000000000 */
[----:B------:R-:W-:Y:S02]  /*7e90*/  FADD R71, R10, R59 ;  /* 0x0000003b0a477221 */ /* 0x000fe40000000000 */
[----:B------:R-:W-:Y:S01]  /*7ea0*/  FADD R162, R6, 1 ;  /* 0x3f80000006a27421 */ /* 0x000fe20000000000 */
[----:B------:R-:W-:-:S03]  /*7eb0*/  IMAD.U32 R5, R5, 0x10000, RZ ;  /* 0x0001000005057824 */ /* 0x000fc600078e00ff */
[----:B0-----:R-:W-:Y:S01]  /*7ec0*/  FFMA R37, R15, R162, R71 ;  /* 0x000000a20f257223 */ /* 0x001fe20000000047 */
[----:B------:R-:W-:Y:S01]  /*7ed0*/  IMAD.U32 R9, R9, 0x10000, RZ ;  /* 0x0001000009097824 */ /* 0x000fe200078e00ff */
[----:B------:R-:W-:-:S03]  /*7ee0*/  FADD R5, R5, R54 ;  /* 0x0000003605057221 */ /* 0x000fc60000000000 */
[CC--:B------:R-:W-:Y:S01]  /*7ef0*/  FSETP.GEU.AND P6, PT, R124.reuse, R37.reuse, PT ;  /* 0x000000257c00720b */ /* 0x0c0fe20003fce000 */
[----:B------:R-:W-:Y:S01]  /*7f00*/  FADD R69, R9, R58 ;  /* 0x0000003a09457221 */ /* 0x000fe20000000000 */
[----:B------:R-:W-:Y:S02]  /*7f10*/  FADD R59, R5, 1 ;  /* 0x3f800000053b7421 */ /* 0x000fe40000000000 */
[C---:B------:R-:W-:Y:S02]  /*7f20*/  FSEL R7, R124.reuse, R37, !P6 ;  /* 0x000000257c077208 */ /* 0x040fe40007000000 */
[----:B------:R-:W-:Y:S01]  /*7f30*/  FSETP.NAN.AND P6, PT, R124, R124, PT ;  /* 0x0000007c7c00720b */ /* 0x000fe20003fc8000 */
[----:B------:R-:W-:-:S03]  /*7f40*/  FFMA R36, R14, R59, R69 ;  /* 0x0000003b0e247223 */ /* 0x000fc60000000045 */
[----:B------:R-:W-:Y:S02]  /*7f50*/  @P4 FSEL R124, R124, R7, P6 ;  /* 0x000000077c7c4208 */ /* 0x000fe40003000000 */
[CC--:B------:R-:W-:Y:S02]  /*7f60*/  FSETP.GEU.AND P6, PT, R123.reuse, R36.reuse, PT ;  /* 0x000000247b00720b */ /* 0x0c0fe40003fce000 */
[----:B------:R-:W-:Y:S02]  /*7f70*/  PRMT R5, R4, 0x7632, R5 ;  /* 0x0000763204057816 */ /* 0x000fe40000000005 */
[C---:B------:R-:W-:Y:S02]  /*7f80*/  FSEL R6, R123.reuse, R36, !P6 ;  /* 0x000000247b067208 */ /* 0x040fe40007000000 */
[----:B------:R-:W-:Y:S02]  /*7f90*/  FSETP.NAN.AND P6, PT, R123, R123, PT ;  /* 0x0000007b7b00720b */ /* 0x000fe40003fc8000 */
[----:B------:R-:W-:-:S02]  /*7fa0*/  PRMT R7, R8, 0x7632, R7 ;  /* 0x0000763208077816 */ /* 0x000fc40000000007 */
[----:B------:R-:W-:Y:S01]  /*7fb0*/  @P4 FSEL R123, R123, R6, P6 ;  /* 0x000000067b7b4208 */ /* 0x000fe20003000000 */
[----:B------:R-:W-:Y:S02]  /*7fc0*/  IMAD.U32 R6, R5, 0x10000, RZ ;  /* 0x0001000005067824 */ /* 0x000fe400078e00ff */
[----:B------:R-:W-:Y:S02]  /*7fd0*/  IMAD.U32 R10, R7, 0x10000, RZ ;  /* 0x00010000070a7824 */ /* 0x000fe400078e00ff */
[----:B------:R-:W-:Y:S02]  /*7fe0*/  FADD R6, R6, R53 ;  /* 0x0000003506067221 */ /* 0x000fe40000000000 */
[----:B------:R-:W-:Y:S02]  /*7ff0*/  FADD R164, R10, R57 ;  /* 0x000000390aa47221 */ /* 0x000fe40000000000 */
[----:B------:R-:W-:-:S04]  /*8000*/  FADD R160, R6, 1 ;  /* 0x3f80000006a07421 */ /* 0x000fc80000000000 */
[----:B------:R-:W-:-:S05]  /*8010*/  FFMA R53, R13, R160, R164 ;  /* 0x000000a00d357223 */ /* 0x000fca00000000a4 */
[----:B------:R-:W-:-:S04]  /*8020*/  FSETP.GEU.AND P6, PT, R122, R53, PT ;  /* 0x000000357a00720b */ /* 0x000fc80003fce000 */
[C---:B------:R-:W-:Y:S02]  /*8030*/  FSEL R5, R122.reuse, R53, !P6 ;  /* 0x000000357a057208 */ /* 0x040fe40007000000 */
[----:B------:R-:W-:-:S04]  /*8040*/  FSETP.NAN.AND P6, PT, R122, R122, PT ;  /* 0x0000007a7a00720b */ /* 0x000fc80003fc8000 */
        /* <DEDUP_REMOVED lines=25> */
[----:B------:R-:W-:Y:S01]  /*81e0*/  FSETP.NAN.AND P6, PT, R117, R117, PT ;  /* 0x000000757500720b */ /* 0x000fe20003fc8000 */
[----:B-----5:R-:W-:-:S03]  /*81f0*/  IMAD.U32 R13, R44, 0x10000, RZ ;  /* 0x000100002c0d7824 */ /* 0x020fc600078e00ff */
[----:B------:R-:W-:Y:S02]  /*8200*/  @P4 FSEL R117, R117, R4, P6 ;  /* 0x0000000475754208 */ /* 0x000fe40003000000 */
[----:B------:R-:W-:Y:S01]  /*8210*/  PRMT R4, R44, 0x7632, R4 ;  /* 0x000076322c047816 */ /* 0x000fe20000000004 */
[----:B------:R-:W-:Y:S01]  /*8220*/  IMAD.U32 R17, R46, 0x10000, RZ ;  /* 0x000100002e117824 */ /* 0x000fe200078e00ff */
[----:B------:R-:W-:Y:S01]  /*8230*/  PRMT R5, R45, 0x7632, R5 ;  /* 0x000076322d057816 */ /* 0x000fe20000000005 */
[----:B------:R-:W-:Y:S01]  /*8240*/  IMAD.U32 R19, R48, 0x10000, RZ ;  /* 0x0001000030137824 */ /* 0x000fe200078e00ff */
[----:B------:R-:W-:Y:S02]  /*8250*/  PRMT R6, R46, 0x7632, R6 ;  /* 0x000076322e067816 */ /* 0x000fe40000000006 */
[----:B------:R-:W-:Y:S02]  /*8260*/  PRMT R7, R47, 0x7632, R7 ;  /* 0x000076322f077816 */ /* 0x000fe40000000007 */
[----:B------:R-:W-:-:S02]  /*8270*/  PRMT R8, R48, 0x7632, R8 ;  /* 0x0000763230087816 */ /* 0x000fc40000000008 */
[----:B------:R-:W-:Y:S02]  /*8280*/  PRMT R9, R49, 0x7632, R9 ;  /* 0x0000763231097816 */ /* 0x000fe40000000009 */
[----:B------:R-:W-:Y:S02]  /*8290*/  PRMT R10, R50, 0x7632, R10 ;  /* 0x00007632320a7816 */ /* 0x000fe4000000000a */
[----:B------:R-:W-:Y:S01]  /*82a0*/  PRMT R11, R51, 0x7632, R11 ;  /* 0x00007632330b7816 */ /* 0x000fe2000000000b */
[----:B------:R-:W-:Y:S01]  /*82b0*/  IMAD.U32 R45, R45, 0x10000, RZ ;  /* 0x000100002d2d7824 */ /* 0x000fe200078e00ff */
[----:B------:R-:W-:Y:S01]  /*82c0*/  FADD R14, -R150, R17 ;  /* 0x00000011960e7221 */ /* 0x000fe20000000100 */
[----:B------:R-:W-:Y:S01]  /*82d0*/  IMAD.U32 R15, R4, 0x10000, RZ ;  /* 0x00010000040f7824 */ /* 0x000fe200078e00ff */
[C---:B------:R-:W-:Y:S01]  /*82e0*/  FADD R4, -R150.reuse, R13 ;  /* 0x0000000d96047221 */ /* 0x040fe20000000100 */
[----:B------:R-:W-:Y:S01]  /*82f0*/  IMAD.U32 R47, R47, 0x10000, RZ ;  /* 0x000100002f2f7824 */ /* 0x000fe200078e00ff */
[----:B------:R-:W-:Y:S01]  /*8300*/  FADD R18, -R150, R19 ;  /* 0x0000001396127221 */ /* 0x000fe20000000100 */
        /* <DEDUP_REMOVED lines=40> */
[----:B------:R-:W-:Y:S04]  /*8590*/  STS.128 [R2.X4+0x10], R8 ;  /* 0x0000100802007388 */ /* 0x000fe80000004c00 */
[----:B------:R-:W-:Y:S04]  /*85a0*/  STS.128 [R2.X4+0x20], R12 ;  /* 0x0000200c02007388 */ /* 0x000fe80000004c00 */
[----:B------:R-:W-:Y:S04]  /*85b0*/  STS.128 [R2.X4+0x30], R16 ;  /* 0x0000301002007388 */ /* 0x000fe80000004c00 */
[----:B------:R-:W-:Y:S06]  /*85c0*/  BAR.SYNC.DEFER_BLOCKING 0x0 ;  /* 0x0000000000007b1d */ /* 0x000fec0000010000 */
[----:B------:R-:W0:Y:S01]  /*85d0*/  LDS.128 R20, [R3.X4+0x1000] ;  /* 0x0010000003147984 */ /* 0x000e220000004c00 */
[----:B------:R-:W-:Y:S01]  /*85e0*/  ISETP.LT.AND P5, PT, R154, 0xe10, !P5 ;  /* 0x00000e109a00780c */ /* 0x000fe20006fa1270 */
[----:B0-----:R-:W-:-:S05]  /*85f0*/  FFMA R55, R20, R55, R57 ;  /* 0x0000003714377223 */ /* 0x001fca0000000039 */
[----:B------:R-:W-:Y:S01]  /*8600*/  FSETP.GEU.AND P6, PT, R116, R55, PT ;  /* 0x000000377400720b */ /* 0x000fe20003fce000 */
[----:B------:R-:W-:-:S03]  /*8610*/  FFMA R8, R21, R160, R164 ;  /* 0x000000a015087223 */ /* 0x000fc600000000a4 */
[C---:B------:R-:W-:Y:S02]  /*8620*/  FSEL R45, R116.reuse, R55, !P6 ;  /* 0x00000037742d7208 */ /* 0x040fe40007000000 */
[----:B------:R-:W-:-:S04]  /*8630*/  FSETP.NAN.AND P6, PT, R116, R116, PT ;  /* 0x000000747400720b */ /* 0x000fc80003fc8000 */
[----:B------:R-:W-:Y:S02]  /*8640*/  @P5 FSEL R116, R116, R45, P6 ;  /* 0x0000002d74745208 */ /* 0x000fe40003000000 */
        /* <DEDUP_REMOVED lines=30> */
[----:B------:R-:W0:Y:S02]  /*8830*/  LDS.128 R4, [R3.X4+0x1010] ;  /* 0x0010100003047984 */ /* 0x000e240000004c00 */
        /* <DEDUP_REMOVED lines=42> */
[----:B------:R-:W-:Y:S02]  /*8ae0*/  @!P3 FSEL R100, R100, R9, P6 ;  /* 0x000000096464b208 */ /* 0x000fe40003000000 */
        /* <DEDUP_REMOVED lines=10> */
[----:B------:R-:W-:-:S04]  /*8b90*/  FSETP.GEU.AND P6, PT, R97, R15, PT ;  /* 0x0000000f6100720b */ /* 0x000fc80003fce000 */
[C---:B------:R-:W-:Y:S02]  /*8ba0*/  FSEL R4, R97.reuse, R15, !P6 ;  /* 0x0000000f61047208 */ /* 0x040fe40007000000 */
        /* <DEDUP_REMOVED lines=18> */
[----:B------:R-:W0:Y:S02]  /*8cd0*/  LDS.128 R4, [R3.X4] ;  /* 0x0000000003047984 */ /* 0x000e240000004c00 */
        /* <DEDUP_REMOVED lines=26> */
[----:B------:R-:W-:Y:S01]  /*8e80*/  FSETP.NAN.AND P6, PT, R87, R87, PT ;  /* 0x000000575700720b */ /* 0x000fe20003fc8000 */
[----:B------:R-:W-:-:S03]  /*8e90*/  IMAD R21, R0, 0x1800, R158 ;  /* 0x0000180000157824 */ /* 0x000fc600078e029e */
[----:B------:R-:W-:Y:S02]  /*8ea0*/  @!P3 FSEL R87, R87, R4, P6 ;  /* 0x000000045757b208 */ /* 0x000fe40003000000 */
[C---:B------:R-:W-:Y:S01]  /*8eb0*/  FSETP.GT.AND P6, PT, R86.reuse, R64, PT ;  /* 0x000000405600720b */ /* 0x040fe20003fc4000 */
[----:B------:R-:W-:Y:S01]  /*8ec0*/  IMAD.WIDE R12, R21, R134, c[0x0][0x178] ;  /* 0x00005e00150c7625 */ /* 0x000fe200078e0286 */
[----:B------:R-:W-:Y:S02]  /*8ed0*/  F2FP.BF16.PACK_AB R18, R81, R80 ;  /* 0x000000505112723e */ /* 0x000fe400000010ff */
[----:B------:R-:W-:Y:S02]  /*8ee0*/  FSEL R5, R86, R64, P6 ;  /* 0x0000004056057208 */ /* 0x000fe40003000000 */
[----:B------:R-:W-:Y:S02]  /*8ef0*/  F2FP.BF16.PACK_AB R19, R83, R82 ;  /* 0x000000525313723e */ /* 0x000fe400000010ff */
[----:B------:R-:W-:-:S02]  /*8f00*/  F2FP.BF16.PACK_AB R16, R77, R76 ;  /* 0x0000004c4d10723e */ /* 0x000fc400000010ff */
[----:B------:R-:W-:Y:S01]  /*8f10*/  F2FP.BF16.PACK_AB R17, R79, R78 ;  /* 0x0000004e4f11723e */ /* 0x000fe200000010ff */
[----:B------:R-:W-:Y:S01]  /*8f20*/  IMAD R159, R0, 0x1800, R159 ;  /* 0x00001800009f7824 */ /* 0x000fe200078e029f */
[C---:B------:R-:W-:Y:S02]  /*8f30*/  FSETP.NAN.AND P6, PT, R86.reuse, R86, PT ;  /* 0x000000565600720b */ /* 0x040fe40003fc8000 */
[----:B------:R-:W-:Y:S01]  /*8f40*/  F2FP.BF16.PACK_AB R6, R61, R60 ;  /* 0x0000003c3d06723e */ /* 0x000fe200000010ff */
[----:B------:R0:W-:Y:S01]  /*8f50*/  @!P0 STG.E.128 [R12.64], R16 ;  /* 0x000000100c008986 */ /* 0x0001e2000c101d06 */
[----:B------:R-:W-:Y:S02]  /*8f60*/  @!P3 FSEL R86, R86, R5, P6 ;  /* 0x000000055656b208 */ /* 0x000fe40003000000 */
[----:B------:R-:W-:Y:S02]  /*8f70*/  F2FP.BF16.PACK_AB R7, R63, R62 ;  /* 0x0000003e3f07723e */ /* 0x000fe400000010ff */
[----:B------:R-:W-:-:S02]  /*8f80*/  F2FP.BF16.PACK_AB R4, R53, R52 ;  /* 0x000000343504723e */ /* 0x000fc400000010ff */
[----:B------:R-:W-:Y:S02]  /*8f90*/  F2FP.BF16.PACK_AB R5, R37, R36 ;  /* 0x000000242505723e */ /* 0x000fe400000010ff */
[----:B------:R-:W-:Y:S01]  /*8fa0*/  F2FP.BF16.PACK_AB R9, R23, R22 ;  /* 0x000000161709723e */ /* 0x000fe200000010ff */
[----:B0-----:R-:W-:-:S05]  /*8fb0*/  IMAD.WIDE R16, R159, R134, c[0x0][0x178] ;  /* 0x00005e009f107625 */ /* 0x001fca00078e0286 */
[----:B------:R-:W-:Y:S01]  /*8fc0*/  @P4 STG.E.128 [R16.64], R4 ;  /* 0x0000000410004986 */ /* 0x000fe2000c101d06 */
[----:B------:R-:W-:-:S04]  /*8fd0*/  FSETP.GT.AND P4, PT, R157, R35, PT ;  /* 0x000000239d00720b */ /* 0x000fc80003f84000 */
[C---:B------:R-:W-:Y:S02]  /*8fe0*/  FSEL R22, R157.reuse, R35, P4 ;  /* 0x000000239d167208 */ /* 0x040fe40002000000 */
[----:B------:R-:W-:-:S04]  /*8ff0*/  FSETP.NAN.AND P4, PT, R157, R157, PT ;  /* 0x0000009d9d00720b */ /* 0x000fc80003f88000 */
[----:B------:R-:W-:Y:S02]  /*9000*/  @!P3 FSEL R157, R157, R22, P4 ;  /* 0x000000169d9db208 */ /* 0x000fe40002000000 */
[CC--:B------:R-:W-:Y:S02]  /*9010*/  FSETP.GEU.AND P4, PT, R132.reuse, R78.reuse, PT ;  /* 0x0000004e8400720b */ /* 0x0c0fe40003f8e000 */
[----:B------:R-:W-:Y:S02]  /*9020*/  IADD3 R19, R21, 0xc00, RZ ;  /* 0x00000c0015137810 */ /* 0x000fe40007ffe0ff */
[----:B------:R-:W-:Y:S02]  /*9030*/  FSEL R23, R132, R78, !P4 ;  /* 0x0000004e84177208 */ /* 0x000fe40006000000 */
[----:B------:R-:W-:Y:S02]  /*9040*/  IADD3 R21, R159, 0xc00, RZ ;  /* 0x00000c009f157810 */ /* 0x000fe40007ffe0ff */
[----:B------:R-:W-:Y:S01]  /*9050*/  PLOP3.LUT P4, PT, PT, PT, UP0, 0x80, 0x0 ;  /* 0x000000000000781c */ /* 0x000fe20003f8f008 */
[----:B------:R-:W-:Y:S01]  /*9060*/  IMAD.WIDE R18, R19, R134, c[0x0][0x178] ;  /* 0x00005e0013127625 */ /* 0x000fe200078e0286 */
[----:B------:R-:W-:-:S02]  /*9070*/  F2FP.BF16.PACK_AB R14, R14, R27 ;  /* 0x0000001b0e0e723e */ /* 0x000fc400000010ff */
[----:B------:R-:W-:Y:S01]  /*9080*/  F2FP.BF16.PACK_AB R15, R15, R34 ;  /* 0x000000220f0f723e */ /* 0x000fe200000010ff */
[----:B------:R-:W-:Y:S01]  /*9090*/  IMAD.WIDE R20, R21, R134, c[0x0][0x178] ;  /* 0x00005e0015147625 */ /* 0x000fe200078e0286 */
[----:B------:R-:W-:Y:S02]  /*90a0*/  F2FP.BF16.PACK_AB R12, R25, R24 ;  /* 0x00000018190c723e */ /* 0x000fe400000010ff */
[----:B------:R-:W-:Y:S02]  /*90b0*/  F2FP.BF16.PACK_AB R13, R64, R35 ;  /* 0x00000023400d723e */ /* 0x000fe400000010ff */
[----:B------:R-:W-:Y:S02]  /*90c0*/  F2FP.BF16.PACK_AB R8, R8, R55 ;  /* 0x000000370808723e */ /* 0x000fe400000010ff */
[----:B------:R-:W-:Y:S02]  /*90d0*/  F2FP.BF16.PACK_AB R10, R10, R67 ;  /* 0x000000430a0a723e */ /* 0x000fe400000010ff */
[----:B------:R-:W-:Y:S01]  /*90e0*/  F2FP.BF16.PACK_AB R11, R11, R38 ;  /* 0x000000260b0b723e */ /* 0x000fe200000010ff */
[----:B------:R-:W-:Y:S01]  /*90f0*/  @!P3 STG.E.128 [R18.64], R12 ;  /* 0x0000000c1200b986 */ /* 0x000fe2000c101d06 */
[----:B------:R-:W-:-:S03]  /*9100*/  UPLOP3.LUT UP0, UPT, UPT, UPT, UPT, 0x40, 0x0 ;  /* 0x000000000000789c */ /* 0x000fc60003f0e870 */
[----:B------:R0:W-:Y:S01]  /*9110*/  @P5 STG.E.128 [R20.64], R8 ;  /* 0x0000000814005986 */ /* 0x0001e2000c101d06 */
[----:B------:R-:W-:-:S04]  /*9120*/  FSETP.NAN.AND P5, PT, R132, R132, PT ;  /* 0x000000848400720b */ /* 0x000fc80003fa8000 */
[----:B------:R-:W-:Y:S01]  /*9130*/  @!P0 FSEL R132, R132, R23, P5 ;  /* 0x0000001784848208 */ /* 0x000fe20002800000 */
[----:B0-----:R-:W-:Y:S01]  /*9140*/  IMAD.MOV.U32 R10, RZ, RZ, 0x800 ;  /* 0x00000800ff0a7424 */ /* 0x001fe200078e00ff */
[----:B------:R-:W-:Y:S01]  /*9150*/  @!P4 CALL.REL.NOINC `(.L_x_3) ;  /* 0x000000100000c944 */ /* 0x000fe20003c00000 */
[----:B------:R-:W-:Y:S05]  /*9160*/  BRA `(.L_x_4) ;  /* 0xffffd9a000007947 */ /* 0x000fea000383ffff */
.L_x_3:
[C---:B------:R-:W-:Y:S01]  /*9170*/  FSETP.NAN.AND P3, PT, R151.reuse, R151, PT ;  /* 0x000000979700720b */ /* 0x040fe20003f68000 */
[----:B------:R-:W-:Y:S01]  /*9180*/  BAR.SYNC.DEFER_BLOCKING 0x0 ;  /* 0x0000000000007b1d */ /* 0x000fe20000010000 */
[CC--:B------:R-:W-:Y:S01]  /*9190*/  FSETP.GEU.AND P4, PT, R151.reuse, R152.reuse, PT ;  /* 0x000000989700720b */ /* 0x0c0fe20003f8e000 */
[----:B------:R-:W-:Y:S01]  /*91a0*/  IMAD.MOV.U32 R17, RZ, RZ, RZ ;  /* 0x000000ffff117224 */ /* 0x000fe200078e00ff */
[C---:B------:R-:W-:Y:S01]  /*91b0*/  FSEL R152, R151.reuse, R152, P3 ;  /* 0x0000009897987208 */ /* 0x040fe20001800000 */
[----:B------:R-:W-:Y:S01]  /*91c0*/  UPLOP3.LUT UP0, UPT, UPT, UPT, UPT, 0x80, 0x0 ;  /* 0x000000000000789c */ /* 0x000fe20003f0f070 */
[----:B------:R-:W-:Y:S01]  /*91d0*/  ISETP.GE.AND P6, PT, R84, 0x8, PT ;  /* 0x000000085400780c */ /* 0x000fe20003fc6270 */
[----:B------:R-:W-:Y:S01]  /*91e0*/  UMOV UR4, URZ ;  /* 0x0000003f00047c82 */ /* 0x000fe20008000000 */
[----:B------:R-:W-:-:S02]  /*91f0*/  FSEL R151, R151, R152, !P4 ;  /* 0x0000009897977208 */ /* 0x000fc40006000000 */
[----:B------:R-:W-:Y:S02]  /*9200*/  LOP3.LUT R11, R84, 0x1, RZ, 0xc0, !PT ;  /* 0x00000001540b7812 */ /* 0x000fe400078ec0ff */
[C---:B------:R-:W-:Y:S02]  /*9210*/  FSETP.GEU.AND P4, PT, R151.reuse, R132, PT ;  /* 0x000000849700720b */ /* 0x040fe40003f8e000 */
[----:B------:R-:W-:Y:S02]  /*9220*/  FSETP.NAN.AND P3, PT, R151, R151, PT ;  /* 0x000000979700720b */ /* 0x000fe40003f68000 */
[----:B------:R-:W-:-:S05]  /*9230*/  LOP3.LUT R133, R133, 0x1, R84, 0xf8, !PT ;  /* 0x0000000185857812 */ /* 0x000fca00078ef854 */
[----:B------:R-:W-:-:S04]  /*9240*/  IMAD.WIDE R12, R133, R134, c[0x0][0x1a0] ;  /* 0x00006800850c7625 */ /* 0x000fc800078e0286 */
[----:B------:R-:W-:-:S04]  /*9250*/  @P4 FSEL R151, R151, R132, P3 ;  /* 0x0000008497974208 */ /* 0x000fc80001800000 */
[C---:B------:R-:W-:Y:S02]  /*9260*/  FSETP.GEU.AND P4, PT, R151.reuse, R136, PT ;  /* 0x000000889700720b */ /* 0x040fe40003f8e000 */
[----:B------:R-:W-:-:S11]  /*9270*/  FSETP.NAN.AND P3, PT, R151, R151, PT ;  /* 0x000000979700720b */ /* 0x000fd60003f68000 */
[----:B------:R-:W-:Y:S02]  /*9280*/  @P4 FSEL R151, R151, R136, P3 ;  /* 0x0000008897974208 */ /* 0x000fe40001800000 */
[----:B------:R-:W-:Y:S02]  /*9290*/  FSETP.NAN.AND P3, PT, R90, R90, PT ;  /* 0x0000005a5a00720b */ /* 0x000fe40003f68000 */
[C---:B------:R-:W-:Y:S02]  /*92a0*/  FSETP.GEU.AND P5, PT, R151.reuse, R137, PT ;  /* 0x000000899700720b */ /* 0x040fe40003fae000 */
[----:B------:R-:W-:-:S11]  /*92b0*/  FSETP.NAN.AND P4, PT, R151, R151, PT ;  /* 0x000000979700720b */ /* 0x000fd60003f88000 */
[----:B------:R-:W-:Y:S02]  /*92c0*/  @P5 FSEL R151, R151, R137, P4 ;  /* 0x0000008997975208 */ /* 0x000fe40002000000 */
[CC--:B------:R-:W-:Y:S02]  /*92d0*/  FSETP.GEU.AND P5, PT, R90.reuse, R89.reuse, PT ;  /* 0x000000595a00720b */ /* 0x0c0fe40003fae000 */
[----:B------:R-:W-:Y:S02]  /*92e0*/  FSETP.GEU.AND P4, PT, R151, R138, PT ;  /* 0x0000008a9700720b */ /* 0x000fe40003f8e000 */
[----:B------:R-:W-:-:S04]  /*92f0*/  FSEL R89, R90, R89, P3 ;  /* 0x000000595a597208 */ /* 0x000fc80001800000 */
[----:B------:R-:W-:Y:S02]  /*9300*/  FSEL R89, R90, R89, !P5 ;  /* 0x000000595a597208 */ /* 0x000fe40006800000 */
[----:B------:R-:W-:Y:S02]  /*9310*/  FSETP.NAN.AND P5, PT, R151, R151, PT ;  /* 0x000000979700720b */ /* 0x000fe40003fa8000 */
[----:B------:R-:W-:-:S03]  /*9320*/  FSETP.GEU.AND P3, PT, R89, R92, PT ;  /* 0x0000005c5900720b */ /* 0x000fc60003f6e000 */
[----:B------:R-:W-:Y:S02]  /*9330*/  @P4 FSEL R151, R151, R138, P5 ;  /* 0x0000008a97974208 */ /* 0x000fe40002800000 */
[----:B------:R-:W-:Y:S02]  /*9340*/  FSETP.NAN.AND P5, PT, R89, R89, PT ;  /* 0x000000595900720b */ /* 0x000fe40003fa8000 */
[----:B------:R-:W-:-:S06]  /*9350*/  FSETP.GEU.AND P4, PT, R151, R139, PT ;  /* 0x0000008b9700720b */ /* 0x000fcc0003f8e000 */
[----:B------:R-:W-:Y:S02]  /*9360*/  @P3 FSEL R89, R89, R92, P5 ;  /* 0x0000005c59593208 */ /* 0x000fe40002800000 */
        /* <DEDUP_REMOVED lines=57> */
[----:B------:R-:W-:-:S03]  /*9700*/  FSETP.NAN.AND P4, PT, R89, R89, PT ;  /* 0x000000595900720b */ /* 0x000fc60003f88000 */
[----:B------:R-:W0:Y:S05]  /*9710*/  SHFL.BFLY PT, R4, R151, 0x10, 0x1f ;  /* 0x0e001f0097047f89 */ /* 0x000e2a00000e0000 */
[----:B------:R-:W-:Y:S02]  /*9720*/  @P3 FSEL R89, R89, R108, P4 ;  /* 0x0000006c59593208 */ /* 0x000fe40002000000 */
[----:B------:R-:W-:Y:S02]  /*9730*/  FSETP.NAN.AND P3, PT, R151, R151, PT ;  /* 0x000000979700720b */ /* 0x000fe40003f68000 */
[C---:B------:R-:W-:Y:S02]  /*9740*/  FSETP.GEU.AND P5, PT, R89.reuse, R107, PT ;  /* 0x0000006b5900720b */ /* 0x040fe40003fae000 */
[----:B------:R-:W-:-:S11]  /*9750*/  FSETP.NAN.AND P4, PT, R89, R89, PT ;  /* 0x000000595900720b */ /* 0x000fd60003f88000 */
[----:B------:R-:W-:Y:S02]  /*9760*/  @P5 FSEL R89, R89, R107, P4 ;  /* 0x0000006b59595208 */ /* 0x000fe40002000000 */
[----:B0-----:R-:W-:Y:S02]  /*9770*/  FSETP.GEU.AND P5, PT, R151, R4, PT ;  /* 0x000000049700720b */ /* 0x001fe40003fae000 */
[----:B------:R-:W-:Y:S02]  /*9780*/  FSETP.GEU.AND P4, PT, R89, R106, PT ;  /* 0x0000006a5900720b */ /* 0x000fe40003f8e000 */
[----:B------:R-:W-:Y:S02]  /*9790*/  @!P3 FSEL R151, R151, R4, !P5 ;  /* 0x000000049797b208 */ /* 0x000fe40006800000 */
[----:B------:R-:W-:-:S03]  /*97a0*/  FSETP.NAN.AND P3, PT, R89, R89, PT ;  /* 0x000000595900720b */ /* 0x000fc60003f68000 */
[----:B------:R-:W0:Y:S06]  /*97b0*/  SHFL.BFLY PT, R4, R151, 0x8, 0x1f ;  /* 0x0d001f0097047f89 */ /* 0x000e2c00000e0000 */
[----:B------:R-:W-:-:S04]  /*97c0*/  @P4 FSEL R89, R89, R106, P3 ;  /* 0x0000006a59594208 */ /* 0x000fc80001800000 */
[C---:B------:R-:W-:Y:S02]  /*97d0*/  FSETP.GEU.AND P4, PT, R89.reuse, R105, PT ;  /* 0x000000695900720b */ /* 0x040fe40003f8e000 */
[----:B------:R-:W-:-:S11]  /*97e0*/  FSETP.NAN.AND P3, PT, R89, R89, PT ;  /* 0x000000595900720b */ /* 0x000fd60003f68000 */
[----:B------:R-:W-:Y:S02]  /*97f0*/  @P4 FSEL R89, R89, R105, P3 ;  /* 0x0000006959594208 */ /* 0x000fe40001800000 */
[CC--:B0-----:R-:W-:Y:S02]  /*9800*/  FSETP.GEU.AND P4, PT, R151.reuse, R4.reuse, PT ;  /* 0x000000049700720b */ /* 0x0c1fe40003f8e000 */
[C---:B------:R-:W-:Y:S01]  /*9810*/  FSETP.NAN.AND P3, PT, R151.reuse, R151, PT ;  /* 0x000000979700720b */ /* 0x040fe20003f68000 */
[----:B------:R-:W0:Y:S10]  /*9820*/  SHFL.BFLY PT, R6, R89, 0x10, 0x1f ;  /* 0x0e001f0059067f89 */ /* 0x000e3400000e0000 */
[----:B------:R-:W-:-:S02]  /*9830*/  @P4 FSEL R151, R151, R4, P3 ;  /* 0x0000000497974208 */ /* 0x000fc40001800000 */
[----:B------:R-:W-:-:S03]  /*9840*/  FSETP.NAN.AND P3, PT, R89, R89, PT ;  /* 0x000000595900720b */ /* 0x000fc60003f68000 */
[----:B------:R-:W1:Y:S01]  /*9850*/  SHFL.BFLY PT, R4, R151, 0x4, 0x1f ;  /* 0x0c801f0097047f89 */ /* 0x000e6200000e0000 */
[----:B0-----:R-:W-:-:S09]  /*9860*/  FSETP.GEU.AND P4, PT, R89, R6, PT ;  /* 0x000000065900720b */ /* 0x001fd20003f8e000 */
[----:B------:R-:W-:Y:S02]  /*9870*/  @!P3 FSEL R89, R89, R6, !P4 ;  /* 0x000000065959b208 */ /* 0x000fe40006000000 */
[----:B------:R-:W-:-:S03]  /*9880*/  FSETP.NAN.AND P3, PT, R151, R151, PT ;  /* 0x000000979700720b */ /* 0x000fc60003f68000 */
[----:B------:R-:W0:Y:S01]  /*9890*/  SHFL.BFLY PT, R6, R89, 0x8, 0x1f ;  /* 0x0d001f0059067f89 */ /* 0x000e2200000e0000 */
[----:B-1----:R-:W-:-:S13]  /*98a0*/  FSETP.GEU.AND P4, PT, R151, R4, PT ;  /* 0x000000049700720b */ /* 0x002fda0003f8e000 */
[----:B------:R-:W-:Y:S02]  /*98b0*/  @P4 FSEL R151, R151, R4, P3 ;  /* 0x0000000497974208 */ /* 0x000fe40001800000 */
[C---:B------:R-:W-:Y:S02]  /*98c0*/  FSETP.NAN.AND P3, PT, R89.reuse, R89, PT ;  /* 0x000000595900720b */ /* 0x040fe40003f68000 */
[----:B0-----:R-:W-:Y:S01]  /*98d0*/  FSETP.GEU.AND P4, PT, R89, R6, PT ;  /* 0x000000065900720b */ /* 0x001fe20003f8e000 */
[----:B------:R-:W0:-:S12]  /*98e0*/  SHFL.BFLY PT, R4, R151, 0x2, 0x1f ;  /* 0x0c401f0097047f89 */ /* 0x000e1800000e0000 */
[----:B------:R-:W-:Y:S02]  /*98f0*/  @P4 FSEL R89, R89, R6, P3 ;  /* 0x0000000659594208 */ /* 0x000fe40001800000 */
[----:B------:R-:W-:Y:S02]  /*9900*/  FSETP.NAN.AND P4, PT, R151, R151, PT ;  /* 0x000000979700720b */ /* 0x000fe40003f88000 */
[----:B------:R-:W-:Y:S01]  /*9910*/  FSETP.NAN.AND P3, PT, R141, R141, PT ;  /* 0x0000008d8d00720b */ /* 0x000fe20003f68000 */
[----:B------:R-:W1:Y:S01]  /*9920*/  SHFL.BFLY PT, R6, R89, 0x4, 0x1f ;  /* 0x0c801f0059067f89 */ /* 0x000e6200000e0000 */
[----:B0-----:R-:W-:-:S13]  /*9930*/  FSETP.GEU.AND P5, PT, R151, R4, PT ;  /* 0x000000049700720b */ /* 0x001fda0003fae000 */
[----:B------:R-:W-:Y:S02]  /*9940*/  @P5 FSEL R151, R151, R4, P4 ;  /* 0x0000000497975208 */ /* 0x000fe40002000000 */
[CC--:B------:R-:W-:Y:S02]  /*9950*/  FSETP.GT.AND P4, PT, R141.reuse, R142.reuse, PT ;  /* 0x0000008e8d00720b */ /* 0x0c0fe40003f84000 */
[----:B------:R-:W-:Y:S02]  /*9960*/  FSEL R142, R141, R142, P3 ;  /* 0x0000008e8d8e7208 */ /* 0x000fe40001800000 */
[----:B------:R-:W-:Y:S02]  /*9970*/  FSETP.NAN.AND P5, PT, R87, R87, PT ;  /* 0x000000575700720b */ /* 0x000fe40003fa8000 */
[----:B-1----:R-:W-:Y:S02]  /*9980*/  FSETP.GEU.AND P3, PT, R89, R6, PT ;  /* 0x000000065900720b */ /* 0x002fe40003f6e000 */
[----:B------:R-:W-:-:S02]  /*9990*/  FSEL R142, R141, R142, P4 ;  /* 0x0000008e8d8e7208 */ /* 0x000fc40002000000 */
[CC--:B------:R-:W-:Y:S02]  /*99a0*/  FSETP.GT.AND P4, PT, R87.reuse, R88.reuse, PT ;  /* 0x000000585700720b */ /* 0x0c0fe40003f84000 */
[C---:B------:R-:W-:Y:S02]  /*99b0*/  FSEL R88, R87.reuse, R88, P5 ;  /* 0x0000005857587208 */ /* 0x040fe40002800000 */
[----:B------:R-:W-:Y:S02]  /*99c0*/  FSETP.GT.AND P5, PT, R142, R143, PT ;  /* 0x0000008f8e00720b */ /* 0x000fe40003fa4000 */
[----:B------:R-:W-:Y:S02]  /*99d0*/  FSEL R87, R87, R88, P4 ;  /* 0x0000005857577208 */ /* 0x000fe40002000000 */
[----:B------:R-:W-:-:S04]  /*99e0*/  FSETP.NAN.AND P4, PT, R89, R89, PT ;  /* 0x000000595900720b */ /* 0x000fc80003f88000 */
[----:B------:R-:W-:Y:S02]  /*99f0*/  @P3 FSEL R89, R89, R6, P4 ;  /* 0x0000000659593208 */ /* 0x000fe40002000000 */
[C---:B------:R-:W-:Y:S02]  /*9a00*/  FSETP.NAN.AND P4, PT, R142.reuse, R142, PT ;  /* 0x0000008e8e00720b */ /* 0x040fe40003f88000 */
[C---:B------:R-:W-:Y:S01]  /*9a10*/  FSETP.GT.AND P3, PT, R87.reuse, R157, PT ;  /* 0x0000009d5700720b */ /* 0x040fe20003f64000 */
[----:B------:R-:W0:Y:S01]  /*9a20*/  SHFL.BFLY PT, R4, R89, 0x2, 0x1f ;  /* 0x0c401f0059047f89 */ /* 0x000e2200000e0000 */
[----:B------:R-:W-:Y:S02]  /*9a30*/  @!P5 FSEL R142, R142, R143, P4 ;  /* 0x0000008f8e8ed208 */ /* 0x000fe40002000000 */
[----:B------:R-:W-:Y:S02]  /*9a40*/  FSETP.NAN.AND P5, PT, R87, R87, PT ;  /* 0x000000575700720b */ /* 0x000fe40003fa8000 */
[----:B------:R-:W-:-:S07]  /*9a50*/  FSETP.GT.AND P4, PT, R142, R144, PT ;  /* 0x000000908e00720b */ /* 0x000fce0003f84000 */
[----:B------:R-:W-:Y:S02]  /*9a60*/  @!P3 FSEL R87, R87, R157, P5 ;  /* 0x0000009d5757b208 */ /* 0x000fe40002800000 */
[C---:B------:R-:W-:Y:S02]  /*9a70*/  FSETP.NAN.AND P5, PT, R142.reuse, R142, PT ;  /* 0x0000008e8e00720b */ /* 0x040fe40003fa8000 */
[C---:B------:R-:W-:Y:S02]  /*9a80*/  FSETP.GT.AND P3, PT, R87.reuse, R86, PT ;  /* 0x000000565700720b */ /* 0x040fe40003f64000 */
        /* <DEDUP_REMOVED lines=71> */
[----:B------:R-:W-:Y:S02]  /*9f00*/  FSETP.GT.AND P3, PT, R87, R104, PT ;  /* 0x000000685700720b */ /* 0x000fe40003f64000 */
[----:B------:R-:W-:Y:S02]  /*9f10*/  @!P4 FSEL R142, R142, R128, P5 ;  /* 0x000000808e8ec208 */ /* 0x000fe40002800000 */
[----:B0-----:R-:W-:Y:S02]  /*9f20*/  FSETP.GEU.AND P4, PT, R89, R4, PT ;  /* 0x000000045900720b */ /* 0x001fe40003f8e000 */
[C---:B------:R-:W-:Y:S01]  /*9f30*/  FSETP.NAN.AND P5, PT, R87.reuse, R87, PT ;  /* 0x000000575700720b */ /* 0x040fe20003fa8000 */
[----:B------:R-:W0:Y:S06]  /*9f40*/  SHFL.BFLY PT, R5, R142, 0x10, 0x1f ;  /* 0x0e001f008e057f89 */ /* 0x000e2c00000e0000 */
[----:B------:R-:W-:-:S02]  /*9f50*/  @!P3 FSEL R87, R87, R104, P5 ;  /* 0x000000685757b208 */ /* 0x000fc40002800000 */
[C---:B------:R-:W-:Y:S02]  /*9f60*/  FSETP.NAN.AND P3, PT, R89.reuse, R89, PT ;  /* 0x000000595900720b */ /* 0x040fe40003f68000 */
[C---:B------:R-:W-:Y:S01]  /*9f70*/  FSETP.NAN.AND P5, PT, R142.reuse, R142, PT ;  /* 0x0000008e8e00720b */ /* 0x040fe20003fa8000 */
[----:B------:R-:W1:Y:S01]  /*9f80*/  SHFL.BFLY PT, R6, R87, 0x10, 0x1f ;  /* 0x0e001f0057067f89 */ /* 0x000e6200000e0000 */
[----:B------:R-:W-:Y:S02]  /*9f90*/  @P4 FSEL R89, R89, R4, P3 ;  /* 0x0000000459594208 */ /* 0x000fe40001800000 */
[----:B------:R-:W-:Y:S01]  /*9fa0*/  FSETP.NAN.AND P4, PT, R87, R87, PT ;  /* 0x000000575700720b */ /* 0x000fe20003f88000 */
[----:B------:R-:W2:Y:S04]  /*9fb0*/  SHFL.BFLY PT, R4, R151, 0x1, 0x1f ;  /* 0x0c201f0097047f89 */ /* 0x000ea800000e0000 */
[----:B------:R-:W3:Y:S01]  /*9fc0*/  SHFL.BFLY PT, R10, R89, 0x1, 0x1f ;  /* 0x0c201f00590a7f89 */ /* 0x000ee200000e0000 */
[----:B0-----:R-:W-:-:S04]  /*9fd0*/  FSETP.GT.AND P3, PT, R142, R5, PT ;  /* 0x000000058e00720b */ /* 0x001fc80003f64000 */
[----:B------:R-:W-:-:S05]  /*9fe0*/  @!P5 FSEL R142, R142, R5, P3 ;  /* 0x000000058e8ed208 */ /* 0x000fca0001800000 */
[----:B------:R-:W0:Y:S01]  /*9ff0*/  SHFL.BFLY PT, R5, R142, 0x8, 0x1f ;  /* 0x0d001f008e057f89 */ /* 0x000e2200000e0000 */
[----:B-1----:R-:W-:Y:S02]  /*a000*/  FSETP.GT.AND P5, PT, R87, R6, PT ;  /* 0x000000065700720b */ /* 0x002fe40003fa4000 */
[----:B--2---:R-:W-:Y:S02]  /*a010*/  FSETP.GEU.AND P3, PT, R151, R4, PT ;  /* 0x000000049700720b */ /* 0x004fe40003f6e000 */
[----:B------:R-:W-:Y:S02]  /*a020*/  @!P4 FSEL R87, R87, R6, P5 ;  /* 0x000000065757c208 */ /* 0x000fe40002800000 */
[----:B---3--:R-:W-:Y:S02]  /*a030*/  FSETP.GEU.AND P4, PT, R89, R10, PT ;  /* 0x0000000a5900720b */ /* 0x008fe40003f8e000 */
[C---:B------:R-:W-:Y:S01]  /*a040*/  FSETP.NAN.AND P5, PT, R151.reuse, R151, PT ;  /* 0x000000979700720b */ /* 0x040fe20003fa8000 */
[----:B------:R-:W1:Y:S06]  /*a050*/  SHFL.BFLY PT, R6, R87, 0x8, 0x1f ;  /* 0x0d001f0057067f89 */ /* 0x000e6c00000e0000 */
[----:B------:R-:W-:-:S02]  /*a060*/  @P3 SEL R151, R151, R4, P5 ;  /* 0x0000000497973207 */ /* 0x000fc40002800000 */
[C---:B------:R-:W-:Y:S02]  /*a070*/  FSETP.NAN.AND P3, PT, R89.reuse, R89, PT ;  /* 0x000000595900720b */ /* 0x040fe40003f68000 */
[C---:B------:R-:W-:Y:S01]  /*a080*/  FSETP.NAN.AND P5, PT, R142.reuse, R142, PT ;  /* 0x0000008e8e00720b */ /* 0x040fe20003fa8000 */
[----:B------:R-:W-:Y:S01]  /*a090*/  @!P1 STS [R85], R151 ;  /* 0x0000009755009388 */ /* 0x000fe20000000800 */
[----:B------:R-:W-:Y:S02]  /*a0a0*/  @P4 SEL R89, R89, R10, P3 ;  /* 0x0000000a59594207 */ /* 0x000fe40001800000 */
[----:B0-----:R-:W-:-:S03]  /*a0b0*/  FSETP.GT.AND P4, PT, R142, R5, PT ;  /* 0x000000058e00720b */ /* 0x001fc60003f84000 */
[----:B------:R-:W-:Y:S04]  /*a0c0*/  @!P1 STS [R85+0x10], R89 ;  /* 0x0000105955009388 */ /* 0x000fe80000000800 */
[----:B------:R-:W-:Y:S01]  /*a0d0*/  BAR.SYNC.DEFER_BLOCKING 0x0 ;  /* 0x0000000000007b1d */ /* 0x000fe20000010000 */
[----:B-1----:R-:W-:-:S05]  /*a0e0*/  FSETP.GT.AND P3, PT, R87, R6, PT ;  /* 0x000000065700720b */ /* 0x002fca0003f64000 */
[----:B------:R-:W-:Y:S02]  /*a0f0*/  @!P4 FSEL R142, R142, R5, P5 ;  /* 0x000000058e8ec208 */ /* 0x000fe40002800000 */
[C---:B------:R-:W-:Y:S02]  /*a100*/  FSETP.NAN.AND P4, PT, R87.reuse, R87, PT ;  /* 0x000000575700720b */ /* 0x040fe40003f88000 */
[----:B------:R-:W-:Y:S01]  /*a110*/  FSETP.NAN.AND P5, PT, R142, R142, PT ;  /* 0x0000008e8e00720b */ /* 0x000fe20003fa8000 */
[----:B------:R-:W0:Y:S03]  /*a120*/  SHFL.BFLY PT, R5, R142, 0x4, 0x1f ;  /* 0x0c801f008e057f89 */ /* 0x000e2600000e0000 */
[----:B------:R-:W-:-:S05]  /*a130*/  @!P3 FSEL R87, R87, R6, P4 ;  /* 0x000000065757b208 */ /* 0x000fca0002000000 */
[----:B------:R-:W1:Y:S04]  /*a140*/  SHFL.BFLY PT, R6, R87, 0x4, 0x1f ;  /* 0x0c801f0057067f89 */ /* 0x000e6800000e0000 */
[----:B------:R-:W2:Y:S01]  /*a150*/  @!P6 LDS R3, [R84.X4] ;  /* 0x000000005403e984 */ /* 0x000ea20000004800 */
[----:B0-----:R-:W-:Y:S02]  /*a160*/  FSETP.GT.AND P4, PT, R142, R5, PT ;  /* 0x000000058e00720b */ /* 0x001fe40003f84000 */
[----:B-1----:R-:W-:-:S11]  /*a170*/  FSETP.GT.AND P3, PT, R87, R6, PT ;  /* 0x000000065700720b */ /* 0x002fd60003f64000 */
[----:B------:R-:W-:Y:S02]  /*a180*/  @!P4 FSEL R142, R142, R5, P5 ;  /* 0x000000058e8ec208 */ /* 0x000fe40002800000 */
[----:B------:R-:W-:-:S03]  /*a190*/  FSETP.NAN.AND P5, PT, R87, R87, PT ;  /* 0x000000575700720b */ /* 0x000fc60003fa8000 */
[----:B------:R-:W-:Y:S01]  /*a1a0*/  SHFL.BFLY PT, R5, R142, 0x2, 0x1f ;  /* 0x0c401f008e057f89 */ /* 0x000fe200000e0000 */
[----:B------:R-:W-:Y:S02]  /*a1b0*/  @!P3 FSEL R87, R87, R6, P5 ;  /* 0x000000065757b208 */ /* 0x000fe40002800000 */
[----:B------:R-:W-:-:S03]  /*a1c0*/  FSETP.NAN.AND P5, PT, R142, R142, PT ;  /* 0x0000008e8e00720b */ /* 0x000fc60003fa8000 */
[----:B------:R-:W-:Y:S01]  /*a1d0*/  SHFL.BFLY PT, R6, R87, 0x2, 0x1f ;  /* 0x0c401f0057067f89 */ /* 0x000fe200000e0000 */
[----:B--2---:R-:W-:-:S03]  /*a1e0*/  FSETP.NAN.AND P3, PT, R3, R3, PT ;  /* 0x000000030300720b */ /* 0x004fc60003f68000 */
[----:B------:R-:W0:Y:S02]  /*a1f0*/  SHFL.BFLY PT, R4, R3, 0x2, 0x1f ;  /* 0x0c401f0003047f89 */ /* 0x000e2400000e0000 */
[----:B0-----:R-:W-:-:S04]  /*a200*/  FSETP.GEU.AND P4, PT, R3, R4, PT ;  /* 0x000000040300720b */ /* 0x001fc80003f8e000 */
[C---:B------:R-:W-:Y:S02]  /*a210*/  FSEL R4, R3.reuse, R4, !P4 ;  /* 0x0000000403047208 */ /* 0x040fe40006000000 */
[----:B------:R-:W-:Y:S02]  /*a220*/  FSETP.GT.AND P4, PT, R142, R5, PT ;  /* 0x000000058e00720b */ /* 0x000fe40003f84000 */
[----:B------:R-:W-:Y:S02]  /*a230*/  FSEL R3, R3, R4, P3 ;  /* 0x0000000403037208 */ /* 0x000fe40001800000 */
[----:B------:R-:W-:-:S03]  /*a240*/  FSETP.GT.AND P3, PT, R87, R6, PT ;  /* 0x000000065700720b */ /* 0x000fc60003f64000 */
[----:B------:R-:W0:Y:S06]  /*a250*/  SHFL.BFLY PT, R4, R3, 0x1, 0x1f ;  /* 0x0c201f0003047f89 */ /* 0x000e2c00000e0000 */
[----:B------:R-:W-:Y:S02]  /*a260*/  @!P4 FSEL R142, R142, R5, P5 ;  /* 0x000000058e8ec208 */ /* 0x000fe40002800000 */
[----:B------:R-:W-:-:S03]  /*a270*/  FSETP.NAN.AND P5, PT, R87, R87, PT ;  /* 0x000000575700720b */ /* 0x000fc60003fa8000 */
[----:B------:R-:W1:Y:S01]  /*a280*/  SHFL.BFLY PT, R7, R142, 0x1, 0x1f ;  /* 0x0c201f008e077f89 */ /* 0x000e6200000e0000 */
[----:B------:R-:W-:Y:S02]  /*a290*/  @!P3 FSEL R87, R87, R6, P5 ;  /* 0x000000065757b208 */ /* 0x000fe40002800000 */
[C---:B------:R-:W-:Y:S02]  /*a2a0*/  FSETP.NAN.AND P3, PT, R3.reuse, R3, PT ;  /* 0x000000030300720b */ /* 0x040fe40003f68000 */
[----:B------:R-:W-:Y:S01]  /*a2b0*/  FSETP.NAN.AND P5, PT, R142, R142, PT ;  /* 0x0000008e8e00720b */ /* 0x000fe20003fa8000 */
[----:B------:R-:W2:Y:S01]  /*a2c0*/  SHFL.BFLY PT, R6, R87, 0x1, 0x1f ;  /* 0x0c201f0057067f89 */ /* 0x000ea200000e0000 */
[----:B0-----:R-:W-:-:S13]  /*a2d0*/  FSETP.GEU.AND P4, PT, R3, R4, PT ;  /* 0x000000040300720b */ /* 0x001fda0003f8e000 */
[----:B------:R-:W-:Y:S02]  /*a2e0*/  @P4 SEL R3, R3, R4, P3 ;  /* 0x0000000403034207 */ /* 0x000fe40001800000 */
[CC--:B-1----:R-:W-:Y:S02]  /*a2f0*/  FSETP.GT.AND P4, PT, R142.reuse, R7.reuse, PT ;  /* 0x000000078e00720b */ /* 0x0c2fe40003f84000 */
[----:B--2---:R-:W-:Y:S01]  /*a300*/  FSETP.GT.AND P3, PT, R87, R6, PT ;  /* 0x000000065700720b */ /* 0x004fe20003f64000 */
[----:B------:R-:W-:Y:S04]  /*a310*/  @P2 STS [R84.X4], R3 ;  /* 0x0000000354002388 */ /* 0x000fe80000004800 */
[----:B------:R-:W-:Y:S06]  /*a320*/  BAR.SYNC.DEFER_BLOCKING 0x0 ;  /* 0x0000000000007b1d */ /* 0x000fec0000010000 */
[----:B------:R-:W-:-:S02]  /*a330*/  @!P4 SEL R142, R142, R7, P5 ;  /* 0x000000078e8ec207 */ /* 0x000fc40002800000 */
[----:B------:R-:W-:-:S04]  /*a340*/  FSETP.NAN.AND P4, PT, R87, R87, PT ;  /* 0x000000575700720b */ /* 0x000fc80003f88000 */
[----:B------:R-:W-:Y:S01]  /*a350*/  @!P3 SEL R87, R87, R6, P4 ;  /* 0x000000065757b207 */ /* 0x000fe20002000000 */
[----:B------:R-:W-:Y:S04]  /*a360*/  LDS R4, [RZ] ;  /* 0x00000000ff047984 */ /* 0x000fe80000000800 */
[----:B------:R-:W0:Y:S04]  /*a370*/  LDS R5, [0x10] ;  /* 0x00001000ff057984 */ /* 0x000e280000000800 */
[----:B------:R-:W-:Y:S06]  /*a380*/  BAR.SYNC.DEFER_BLOCKING 0x0 ;  /* 0x0000000000007b1d */ /* 0x000fec0000010000 */
[----:B0-----:R-:W-:Y:S04]  /*a390*/  STS.64 [RZ], R4 ;  /* 0x00000004ff007388 */ /* 0x001fe80000000a00 */
[----:B------:R-:W-:Y:S06]  /*a3a0*/  BAR.SYNC.DEFER_BLOCKING 0x0 ;  /* 0x0000000000007b1d */ /* 0x000fec0000010000 */
[----:B------:R-:W-:Y:S04]  /*a3b0*/  LDS R3, [R11.X4] ;  /* 0x000000000b037984 */ /* 0x000fe80000004800 */
[----:B------:R-:W-:Y:S06]  /*a3c0*/  BAR.SYNC.DEFER_BLOCKING 0x0 ;  /* 0x0000000000007b1d */ /* 0x000fec0000010000 */
[----:B------:R-:W-:Y:S04]  /*a3d0*/  @!P1 STS [R85], R142 ;  /* 0x0000008e55009388 */ /* 0x000fe80000000800 */
[----:B------:R-:W-:Y:S04]  /*a3e0*/  @!P1 STS [R85+0x10], R87 ;  /* 0x0000105755009388 */ /* 0x000fe80000000800 */
[----:B------:R-:W-:Y:S06]  /*a3f0*/  BAR.SYNC.DEFER_BLOCKING 0x0 ;  /* 0x0000000000007b1d */ /* 0x000fec0000010000 */
[----:B------:R-:W0:Y:S04]  /*a400*/  @!P6 LDS R8, [R84.X4] ;  /* 0x000000005408e984 */ /* 0x000e280000004800 */
[----:B0-----:R-:W0:Y:S01]  /*a410*/  SHFL.BFLY PT, R7, R8, 0x2, 0x1f ;  /* 0x0c401f0008077f89 */ /* 0x001e2200000e0000 */
[----:B------:R-:W-:-:S02]  /*a420*/  FSETP.NAN.AND P3, PT, R8, R8, PT ;  /* 0x000000080800720b */ /* 0x000fc40003f68000 */
[----:B0-----:R-:W-:-:S04]  /*a430*/  FSETP.GT.AND P1, PT, R8, R7, PT ;  /* 0x000000070800720b */ /* 0x001fc80003f24000 */
[----:B------:R-:W-:-:S04]  /*a440*/  FSEL R7, R8, R7, P1 ;  /* 0x0000000708077208 */ /* 0x000fc80000800000 */
[----:B------:R-:W-:-:S04]  /*a450*/  FSEL R7, R8, R7, P3 ;  /* 0x0000000708077208 */ /* 0x000fc80001800000 */
[C---:B------:R-:W-:Y:S01]  /*a460*/  FSETP.NAN.AND P3, PT, R7.reuse, R7, PT ;  /* 0x000000070700720b */ /* 0x040fe20003f68000 */
[----:B------:R-:W0:Y:S02]  /*a470*/  SHFL.BFLY PT, R6, R7, 0x1, 0x1f ;  /* 0x0c201f0007067f89 */ /* 0x000e2400000e0000 */
[----:B0-----:R-:W-:-:S13]  /*a480*/  FSETP.GT.AND P1, PT, R7, R6, PT ;  /* 0x000000060700720b */ /* 0x001fda0003f24000 */
[----:B------:R-:W-:Y:S02]  /*a490*/  @!P1 SEL R7, R7, R6, P3 ;  /* 0x0000000607079207 */ /* 0x000fe40001800000 */
[----:B------:R-:W-:-:S03]  /*a4a0*/  FSETP.GE.AND P1, PT, R4, RZ, PT ;  /* 0x000000ff0400720b */ /* 0x000fc60003f26000 */
[----:B------:R-:W-:Y:S01]  /*a4b0*/  @P2 STS [R84.X4], R7 ;  /* 0x0000000754002388 */ /* 0x000fe20000004800 */
[----:B------:R-:W-:-:S03]  /*a4c0*/  FSEL R4, R4, RZ, !P1 ;  /* 0x000000ff04047208 */ /* 0x000fc60004800000 */
[----:B------:R-:W-:Y:S01]  /*a4d0*/  BAR.SYNC.DEFER_BLOCKING 0x0 ;  /* 0x0000000000007b1d */ /* 0x000fe20000010000 */
[----:B------:R-:W-:Y:S01]  /*a4e0*/  FSETP.GE.AND P2, PT, R5, RZ, PT ;  /* 0x000000ff0500720b */ /* 0x000fe20003f46000 */
[----:B------:R-:W-:-:S03]  /*a4f0*/  FADD R6, RZ, -R4 ;  /* 0x80000004ff067221 */ /* 0x000fc60000000000 */
[----:B------:R-:W-:Y:S02]  /*a500*/  FSEL R5, R5, RZ, !P2 ;  /* 0x000000ff05057208 */ /* 0x000fe40005000000 */
[----:B------:R-:W-:-:S03]  /*a510*/  FSETP.NAN.AND P2, PT, R6, R6, PT ;  /* 0x000000060600720b */ /* 0x000fc60003f48000 */
[----:B------:R-:W-:-:S05]  /*a520*/  FADD R5, RZ, -R5 ;  /* 0x80000005ff057221 */ /* 0x000fca0000000000 */
[----:B------:R-:W-:Y:S01]  /*a530*/  FSETP.NAN.AND P3, PT, R5, R5, PT ;  /* 0x000000050500720b */ /* 0x000fe20003f68000 */
[----:B------:R-:W0:Y:S04]  /*a540*/  LDS R8, [RZ] ;  /* 0x00000000ff087984 */ /* 0x000e280000000800 */
[----:B------:R-:W1:Y:S04]  /*a550*/  LDS R9, [0x10] ;  /* 0x00001000ff097984 */ /* 0x000e680000000800 */
[----:B------:R-:W-:Y:S01]  /*a560*/  BAR.SYNC.DEFER_BLOCKING 0x0 ;  /* 0x0000000000007b1d */ /* 0x000fe20000010000 */
[----:B0-----:R-:W-:-:S05]  /*a570*/  FSETP.GTU.AND P1, PT, R8, RZ, PT ;  /* 0x000000ff0800720b */ /* 0x001fca0003f2c000 */
[----:B-1----:R-:W-:Y:S01]  /*a580*/  STS.64 [RZ], R8 ;  /* 0x00000008ff007388 */ /* 0x002fe20000000a00 */
[----:B------:R-:W-:-:S03]  /*a590*/  FSEL R7, R8, RZ, P1 ;  /* 0x000000ff08077208 */ /* 0x000fc60000800000 */
[----:B------:R-:W-:Y:S01]  /*a5a0*/  BAR.SYNC.DEFER_BLOCKING 0x0 ;  /* 0x0000000000007b1d */ /* 0x000fe20000010000 */
[C---:B------:R-:W-:Y:S02]  /*a5b0*/  FSETP.GTU.AND P4, PT, R9.reuse, RZ, PT ;  /* 0x000000ff0900720b */ /* 0x040fe40003f8c000 */
[CC--:B------:R-:W-:Y:S02]  /*a5c0*/  FSETP.GT.AND P1, PT, R6.reuse, R7.reuse, PT ;  /* 0x000000070600720b */ /* 0x0c0fe40003f24000 */
[----:B------:R-:W-:Y:S02]  /*a5d0*/  FSEL R10, R9, RZ, P4 ;  /* 0x000000ff090a7208 */ /* 0x000fe40002000000 */
[----:B------:R-:W-:Y:S02]  /*a5e0*/  @!P2 FSEL R6, R6, R7, P1 ;  /* 0x000000070606a208 */ /* 0x000fe40000800000 */
[----:B------:R-:W-:-:S03]  /*a5f0*/  FSETP.GT.AND P1, PT, R5, R10, PT ;  /* 0x0000000a0500720b */ /* 0x000fc60003f24000 */
[----:B------:R-:W-:Y:S01]  /*a600*/  FMUL R14, R6, 0.0078740157186985015869 ;  /* 0x3c010204060e7820 */ /* 0x000fe20000400000 */
[----:B------:R-:W-:Y:S01]  /*a610*/  @!P3 FSEL R5, R5, R10, P1 ;  /* 0x0000000a0505b208 */ /* 0x000fe20000800000 */
[----:B------:R-:W-:Y:S01]  /*a620*/  IMAD.WIDE R6, R133, R134, c[0x0][0x188] ;  /* 0x0000620085067625 */ /* 0x000fe200078e0286 */
[----:B------:R-:W-:Y:S02]  /*a630*/  LOP3.LUT P1, RZ, R84, 0x7e, RZ, 0xc0, !PT ;  /* 0x0000007e54ff7812 */ /* 0x000fe4000782c0ff */
[C---:B------:R-:W-:Y:S01]  /*a640*/  FSETP.GT.AND P3, PT, R14.reuse, 9.9999997473787516356e-06, PT ;  /* 0x3727c5ac0e00780b */ /* 0x040fe20003f64000 */
[----:B------:R-:W-:Y:S01]  /*a650*/  FMUL R15, R5, 0.0078740157186985015869 ;  /* 0x3c010204050f7820 */ /* 0x000fe20000400000 */
[C---:B------:R-:W-:Y:S02]  /*a660*/  FSETP.NAN.AND P4, PT, R14.reuse, R14, PT ;  /* 0x0000000e0e00720b */ /* 0x040fe40003f88000 */
[----:B------:R-:W-:Y:S02]  /*a670*/  ISETP.LT.AND P1, PT, R133, 0xe10, !P1 ;  /* 0x00000e108500780c */ /* 0x000fe40004f21270 */
[----:B------:R-:W-:Y:S01]  /*a680*/  FSETP.GT.AND P2, PT, R15, 9.9999997473787516356e-06, PT ;  /* 0x3727c5ac0f00780b */ /* 0x000fe20003f44000 */
[----:B------:R0:W1:Y:S06]  /*a690*/  LDS R4, [R11.X4] ;  /* 0x000000000b047984 */ /* 0x00006c0000004800 */
[----:B------:R-:W-:-:S02]  /*a6a0*/  @!P3 FSEL R14, R14, 9.9999997473787516356e-06, P4 ;  /* 0x3727c5ac0e0eb808 */ /* 0x000fc40002000000 */
[----:B------:R-:W-:Y:S01]  /*a6b0*/  FSETP.NAN.AND P4, PT, R15, R15, PT ;  /* 0x0000000f0f00720b */ /* 0x000fe20003f88000 */
[----:B0-----:R-:W-:Y:S01]  /*a6c0*/  IMAD.WIDE R10, R133, R134, c[0x0][0x198] ;  /* 0x00006600850a7625 */ /* 0x001fe200078e0286 */
[C---:B------:R-:W-:Y:S02]  /*a6d0*/  FSETP.GT.AND P3, PT, |R14|.reuse, 8.50705917302346158658e+37, PT ;  /* 0x7e8000000e00780b */ /* 0x040fe40003f64200 */
[----:B------:R-:W-:Y:S02]  /*a6e0*/  @!P2 FSEL R15, R15, 9.9999997473787516356e-06, P4 ;  /* 0x3727c5ac0f0fa808 */ /* 0x000fe40002000000 */
[----:B------:R-:W-:Y:S02]  /*a6f0*/  FSETP.GEU.AND P4, PT, |R14|, 1.175494350822287508e-38, PT ;  /* 0x008000000e00780b */ /* 0x000fe40003f8e200 */
[C---:B------:R-:W-:Y:S02]  /*a700*/  FSETP.GT.AND P2, PT, |R15|.reuse, 8.50705917302346158658e+37, PT ;  /* 0x7e8000000f00780b */ /* 0x040fe40003f44200 */
[----:B------:R-:W-:-:S05]  /*a710*/  FSETP.GEU.AND P5, PT, |R15|, 1.175494350822287508e-38, PT ;  /* 0x008000000f00780b */ /* 0x000fca0003fae200 */
[----:B------:R-:W-:-:S04]  /*a720*/  @P3 FMUL R14, R14, 0.25 ;  /* 0x3e8000000e0e3820 */ /* 0x000fc80000400000 */
[----:B------:R-:W-:Y:S02]  /*a730*/  @!P4 FMUL R14, R14, 16777216 ;  /* 0x4b8000000e0ec820 */ /* 0x000fe40000400000 */
[----:B------:R-:W-:-:S04]  /*a740*/  @P2 FMUL R15, R15, 0.25 ;  /* 0x3e8000000f0f2820 */ /* 0x000fc80000400000 */
[----:B------:R-:W-:Y:S01]  /*a750*/  @!P5 FMUL R15, R15, 16777216 ;  /* 0x4b8000000f0fd820 */ /* 0x000fe20000400000 */
[----:B------:R-:W0:Y:S01]  /*a760*/  MUFU.RCP R14, R14 ;  /* 0x0000000e000e7308 */ /* 0x000e220000001000 */
[----:B-1----:R-:W-:Y:S01]  /*a770*/  F2FP.BF16.PACK_AB R3, R4, R3 ;  /* 0x000000030403723e */ /* 0x002fe200000010ff */
[----:B------:R-:W-:-:S06]  /*a780*/  IMAD.WIDE R4, R133, R134, c[0x0][0x180] ;  /* 0x0000600085047625 */ /* 0x000fcc00078e0286 */
[----:B------:R-:W1:Y:S01]  /*a790*/  MUFU.RCP R15, R15 ;  /* 0x0000000f000f7308 */ /* 0x000e620000001000 */
[C---:B------:R-:W-:Y:S01]  /*a7a0*/  PRMT R9, R3.reuse, 0x7632, R9 ;  /* 0x0000763203097816 */ /* 0x040fe20000000009 */
[----:B------:R2:W-:Y:S01]  /*a7b0*/  @P1 STG.E.U16 [R4.64], R3 ;  /* 0x0000000304001986 */ /* 0x0005e2000c101506 */
[----:B------:R-:W-:-:S03]  /*a7c0*/  PRMT R67, R3, 0x7632, R67 ;  /* 0x0000763203437816 */ /* 0x000fc60000000043 */
[----:B------:R3:W-:Y:S01]  /*a7d0*/  @P1 STG.E.U16 [R6.64], R9 ;  /* 0x0000000906001986 */ /* 0x0007e2000c101506 */
[----:B--2---:R-:W-:Y:S01]  /*a7e0*/  PRMT R5, R3, 0x7610, R5 ;  /* 0x0000761003057816 */ /* 0x004fe20000000005 */
[----:B------:R-:W-:Y:S02]  /*a7f0*/  IMAD.MOV.U32 R4, RZ, RZ, 0x3e800000 ;  /* 0x3e800000ff047424 */ /* 0x000fe400078e00ff */
[-C--:B---3--:R-:W-:Y:S01]  /*a800*/  IMAD.WIDE R8, R133, R134.reuse, c[0x0][0x190] ;  /* 0x0000640085087625 */ /* 0x088fe200078e0286 */
[C---:B------:R-:W-:Y:S02]  /*a810*/  PRMT R6, R3.reuse, 0x7632, R6 ;  /* 0x0000763203067816 */ /* 0x040fe40000000006 */
[----:B------:R-:W-:Y:S01]  /*a820*/  PRMT R7, R3, 0x7610, R7 ;  /* 0x0000761003077816 */ /* 0x000fe20000000007 */
[----:B------:R-:W-:Y:S01]  /*a830*/  IMAD.WIDE R134, R133, R134, c[0x0][0x1a8] ;  /* 0x00006a0085867625 */ /* 0x000fe200078e0286 */
[----:B------:R2:W-:Y:S01]  /*a840*/  @P1 STG.E.U16 [R8.64], R5 ;  /* 0x0000000508001986 */ /* 0x0005e2000c101506 */
[----:B------:R-:W-:-:S02]  /*a850*/  FSEL R3, R4, 1, P3 ;  /* 0x3f80000004037808 */ /* 0x000fc40001800000 */
[----:B------:R-:W-:Y:S01]  /*a860*/  FSEL R4, R4, 1, P2 ;  /* 0x3f80000004047808 */ /* 0x000fe20001000000 */
[----:B------:R2:W-:Y:S02]  /*a870*/  @P1 STG.E.U16 [R10.64], R6 ;  /* 0x000000060a001986 */ /* 0x0005e4000c101506 */
[----:B------:R-:W-:Y:S02]  /*a880*/  @!P4 FMUL R3, R3, 16777216 ;  /* 0x4b8000000303c820 */ /* 0x000fe40000400000 */
[----:B------:R2:W-:Y:S01]  /*a890*/  @P1 STG.E.U16 [R12.64], R7 ;  /* 0x000000070c001986 */ /* 0x0005e2000c101506 */
[----:B------:R-:W-:Y:S01]  /*a8a0*/  @!P5 FMUL R4, R4, 16777216 ;  /* 0x4b8000000404d820 */ /* 0x000fe20000400000 */
[----:B0-----:R-:W-:Y:S02]  /*a8b0*/  FMUL R3, R14, R3 ;  /* 0x000000030e037220 */ /* 0x001fe40000400000 */
[----:B------:R2:W-:Y:S01]  /*a8c0*/  @P1 STG.E.U16 [R134.64], R67 ;  /* 0x0000004386001986 */ /* 0x0005e2000c101506 */
[----:B-1----:R-:W-:-:S03]  /*a8d0*/  FMUL R16, R15, R4 ;  /* 0x000000040f107220 */ /* 0x002fc60000400000 */
.L_x_6:
[----:B-12---:R-:W-:Y:S01]  /*a8e0*/  LOP3.LUT R5, R17, R2, RZ, 0xfc, !PT ;  /* 0x0000000211057212 */ /* 0x006fe200078efcff */
[----:B------:R-:W-:Y:S01]  /*a8f0*/  IMAD.U32 R4, RZ, RZ, UR4 ;  /* 0x00000004ff047e24 */ /* 0x000fe2000f8e00ff */
[----:B------:R-:W-:Y:S01]  /*a900*/  CS2R R20, SRZ ;  /* 0x0000000000147805 */ /* 0x000fe2000001ff00 */
[----:B------:R-:W-:Y:S01]  /*a910*/  IMAD.MOV.U32 R15, RZ, RZ, 0x2 ;  /* 0x00000002ff0f7424 */ /* 0x000fe200078e00ff */
[----:B------:R-:W-:Y:S01]  /*a920*/  ISETP.LT.U32.AND P1, PT, R5, 0xc00, PT ;  /* 0x00000c000500780c */ /* 0x000fe20003f21070 */
[----:B------:R-:W-:Y:S01]  /*a930*/  IMAD R42, R0, 0x1800, R5 ;  /* 0x00001800002a7824 */ /* 0x000fe200078e0205 */
[----:B------:R-:W-:-:S02]  /*a940*/  CS2R R22, SRZ ;  /* 0x0000000000167805 */ /* 0x000fc4000001ff00 */
[----:B------:R-:W-:Y:S01]  /*a950*/  ISETP.LT.U32.AND.EX P1, PT, R4, RZ, !P0, P1 ;  /* 0x000000ff0400720c */ /* 0x000fe20004721110 */
[----:B------:R-:W-:Y:S01]  /*a960*/  IMAD.WIDE R4, R42, R15, c[0x0][0x178] ;  /* 0x00005e002a047625 */ /* 0x000fe200078e020f */
[----:B------:R-:W-:Y:S01]  /*a970*/  LOP3.LUT R7, R17, 0x8, R2, 0xfe, !PT ;  /* 0x0000000811077812 */ /* 0x000fe200078efe02 */
[----:B------:R-:W-:Y:S01]  /*a980*/  CS2R R24, SRZ ;  /* 0x0000000000187805 */ /* 0x000fe2000001ff00 */
[----:B------:R-:W-:-:S03]  /*a990*/  CS2R R26, SRZ ;  /* 0x00000000001a7805 */ /* 0x000fc6000001ff00 */
[----:B------:R-:W-:-:S06]  /*a9a0*/  IMAD R14, R0, 0x1800, R7 ;  /* 0x00001800000e7824 */ /* 0x000fcc00078e0207 */
[----:B------:R0:W2:Y:S01]  /*a9b0*/  @P1 LDG.E.EF.128 R20, [R4.64] ;  /* 0x0000000604141981 */ /* 0x0000a2000c0e1d00 */
[----:B------:R-:W-:-:S05]  /*a9c0*/  IMAD.WIDE R6, R14, R15, c[0x0][0x178] ;  /* 0x00005e000e067625 */ /* 0x000fca00078e020f */
[----:B------:R1:W3:Y:S01]  /*a9d0*/  @P1 LDG.E.EF.128 R24, [R6.64] ;  /* 0x0000000606181981 */ /* 0x0002e2000c0e1d00 */
[----:B------:R-:W-:Y:S01]  /*a9e0*/  IADD3 R44, R42, 0xc00, RZ ;  /* 0x00000c002a2c7810 */ /* 0x000fe20007ffe0ff */
[----:B------:R-:W-:Y:S01]  /*a9f0*/  CS2R R8, SRZ ;  /* 0x0000000000087805 */ /* 0x000fe2000001ff00 */
[----:B------:R-:W-:-:S03]  /*aa00*/  CS2R R10, SRZ ;  /* 0x00000000000a7805 */ /* 0x000fc6000001ff00 */
[----:B------:R-:W-:-:S05]  /*aa10*/  IMAD.WIDE R12, R44, R15, c[0x0][0x178] ;  /* 0x00005e002c0c7625 */ /* 0x000fca00078e020f */
[----:B------:R2:W4:Y:S01]  /*aa20*/  @P1 LDG.E.EF.128 R8, [R12.64] ;  /* 0x000000060c081981 */ /* 0x000522000c0e1d00 */
[----:B------:R-:W-:Y:S01]  /*aa30*/  IADD3 R14, R14, 0xc00, RZ ;  /* 0x00000c000e0e7810 */ /* 0x000fe20007ffe0ff */
[----:B0-----:R-:W-:Y:S01]  /*aa40*/  CS2R R4, SRZ ;  /* 0x0000000000047805 */ /* 0x001fe2000001ff00 */
[----:B-1----:R-:W-:-:S03]  /*aa50*/  CS2R R6, SRZ ;  /* 0x0000000000067805 */ /* 0x002fc6000001ff00 */
[----:B------:R-:W-:-:S05]  /*aa60*/  IMAD.WIDE R14, R14, R15, c[0x0][0x178] ;  /* 0x00005e000e0e7625 */ /* 0x000fca00078e020f */
[----:B------:R0:W5:Y:S01]  /*aa70*/  @P1 LDG.E.EF.128 R4, [R14.64] ;  /* 0x000000060e041981 */ /* 0x000162000c0e1d00 */
[C---:B--2---:R-:W-:Y:S01]  /*aa80*/  IMAD.U32 R12, R22.reuse, 0x10000, RZ ;  /* 0x00010000160c7824 */ /* 0x044fe200078e00ff */
[----:B------:R-:W-:Y:S01]  /*aa90*/  PRMT R22, R22, 0x7632, R22 ;  /* 0x0000763216167816 */ /* 0x000fe20000000016 */
[C---:B------:R-:W-:Y:S01]  /*aaa0*/  IMAD.U32 R18, R20.reuse, 0x10000, RZ ;  /* 0x0001000014127824 */ /* 0x040fe200078e00ff */
[----:B------:R-:W-:Y:S01]  /*aab0*/  PRMT R20, R20, 0x7632, R20 ;  /* 0x0000763214147816 */ /* 0x000fe20000000014 */
[----:B------:R-:W-:Y:S01]  /*aac0*/  FMUL R13, R3, R12 ;  /* 0x0000000c030d7220 */ /* 0x000fe20000400000 */
[----:B------:R-:W-:Y:S01]  /*aad0*/  IMAD.U32 R12, R23, 0x10000, RZ ;  /* 0x00010000170c7824 */ /* 0x000fe200078e00ff */
[----:B------:R-:W-:Y:S01]  /*aae0*/  FMUL R17, R3, R18 ;  /* 0x0000001203117220 */ /* 0x000fe20000400000 */
[C---:B------:R-:W-:Y:S01]  /*aaf0*/  IMAD.U32 R18, R21.reuse, 0x10000, RZ ;  /* 0x0001000015127824 */ /* 0x040fe200078e00ff */
[----:B------:R-:W-:Y:S01]  /*ab00*/  PRMT R21, R21, 0x7632, R21 ;  /* 0x0000763215157816 */ /* 0x000fe20000000015 */
[----:B0-----:R-:W-:Y:S01]  /*ab10*/  FMUL R15, R3, R12 ;  /* 0x0000000c030f7220 */ /* 0x001fe20000400000 */
[----:B------:R0:W1:Y:S01]  /*ab20*/  FRND R28, R17 ;  /* 0x00000011001c7307 */ /* 0x0000620000201000 */
[----:B---3--:R-:W-:Y:S01]  /*ab30*/  IMAD.U32 R12, R25, 0x10000, RZ ;  /* 0x00010000190c7824 */ /* 0x008fe200078e00ff */
[----:B------:R-:W-:Y:S01]  /*ab40*/  PRMT R23, R23, 0x7632, R23 ;  /* 0x0000763217177816 */ /* 0x000fe20000000017 */
[----:B------:R-:W-:Y:S01]  /*ab50*/  IMAD.U32 R20, R20, 0x10000, RZ ;  /* 0x0001000014147824 */ /* 0x000fe200078e00ff */
[----:B------:R-:W-:Y:S01]  /*ab60*/  FMUL R18, R3, R18 ;  /* 0x0000001203127220 */ /* 0x000fe20000400000 */
[----:B------:R-:W-:Y:S01]  /*ab70*/  IMAD.U32 R14, R24, 0x10000, RZ ;  /* 0x00010000180e7824 */ /* 0x000fe200078e00ff */
[----:B------:R-:W-:Y:S01]  /*ab80*/  PRMT R25, R25, 0x7632, R25 ;  /* 0x0000763219197816 */ /* 0x000fe20000000019 */
[C---:B------:R-:W-:Y:S01]  /*ab90*/  FMUL R20, R3.reuse, R20 ;  /* 0x0000001403147220 */ /* 0x040fe20000400000 */
[----:B------:R2:W-:Y:S01]  /*aba0*/  FRND R31, R15 ;  /* 0x0000000f001f7307 */ /* 0x0005e20000201000 */
[----:B0-----:R-:W-:Y:S01]  /*abb0*/  FMUL R17, R3, R12 ;  /* 0x0000000c03117220 */ /* 0x001fe20000400000 */
[----:B------:R-:W-:Y:S01]  /*abc0*/  IMAD.U32 R12, R27, 0x10000, RZ ;  /* 0x000100001b0c7824 */ /* 0x000fe200078e00ff */
[----:B------:R-:W-:Y:S01]  /*abd0*/  FMUL R19, R3, R14 ;  /* 0x0000000e03137220 */ /* 0x000fe20000400000 */
[----:B------:R-:W-:Y:S01]  /*abe0*/  IMAD.U32 R14, R26, 0x10000, RZ ;  /* 0x000100001a0e7824 */ /* 0x000fe200078e00ff */
[----:B------:R-:W-:Y:S01]  /*abf0*/  PRMT R27, R27, 0x7632, R27 ;  /* 0x000076321b1b7816 */ /* 0x000fe2000000001b */
[----:B------:R-:W-:Y:S01]  /*ac00*/  IMAD.U32 R22, R22, 0x10000, RZ ;  /* 0x0001000016167824 */ /* 0x000fe200078e00ff */
[----:B------:R-:W-:Y:S01]  /*ac10*/  PRMT R24, R24, 0x7632, R24 ;  /* 0x0000763218187816 */ /* 0x000fe20000000018 */
[----:B------:R-:W0:Y:S01]  /*ac20*/  FRND R20, R20 ;  /* 0x0000001400147307 */ /* 0x000e220000201000 */
[----:B--2---:R-:W-:Y:S01]  /*ac30*/  FMUL R15, R3, R12 ;  /* 0x0000000c030f7220 */ /* 0x004fe20000400000 */
[----:B------:R-:W-:Y:S01]  /*ac40*/  IMAD.U32 R12, R21, 0x10000, RZ ;  /* 0x00010000150c7824 */ /* 0x000fe200078e00ff */
[C---:B------:R-:W-:Y:S01]  /*ac50*/  FMUL R14, R3.reuse, R14 ;  /* 0x0000000e030e7220 */ /* 0x040fe20000400000 */
[C---:B-1----:R-:W-:Y:S01]  /*ac60*/  FSETP.GT.AND P2, PT, R28.reuse, -127, PT ;  /* 0xc2fe00001c00780b */ /* 0x042fe20003f44000 */
[----:B------:R-:W-:Y:S01]  /*ac70*/  FMUL R22, R3, R22 ;  /* 0x0000001603167220 */ /* 0x000fe20000400000 */
[----:B------:R-:W-:Y:S01]  /*ac80*/  FSETP.NAN.AND P4, PT, R28, R28, PT ;  /* 0x0000001c1c00720b */ /* 0x000fe20003f88000 */
[----:B------:R-:W-:Y:S01]  /*ac90*/  IMAD.U32 R24, R24, 0x10000, RZ ;  /* 0x0001000018187824 */ /* 0x000fe200078e00ff */
[----:B------:R1:W-:Y:S01]  /*aca0*/  FRND R30, R13 ;  /* 0x0000000d001e7307 */ /* 0x0003e20000201000 */
[----:B------:R-:W-:-:S02]  /*acb0*/  PRMT R26, R26, 0x7632, R26 ;  /* 0x000076321a1a7816 */ /* 0x000fc4000000001a */
[----:B------:R-:W-:-:S03]  /*acc0*/  FMUL R24, R3, R24 ;  /* 0x0000001803187220 */ /* 0x000fc60000400000 */
[----:B------:R-:W-:Y:S02]  /*acd0*/  IMAD.U32 R26, R26, 0x10000, RZ ;  /* 0x000100001a1a7824 */ /* 0x000fe400078e00ff */
[----:B------:R-:W2:Y:S01]  /*ace0*/  FRND R29, R18 ;  /* 0x00000012001d7307 */ /* 0x000ea20000201000 */
[----:B-1----:R-:W-:Y:S01]  /*acf0*/  FMUL R13, R3, R12 ;  /* 0x0000000c030d7220 */ /* 0x002fe20000400000 */
[----:B------:R-:W-:Y:S01]  /*ad00*/  IMAD.U32 R12, R23, 0x10000, RZ ;  /* 0x00010000170c7824 */ /* 0x000fe200078e00ff */
[----:B0-----:R-:W-:Y:S01]  /*ad10*/  FSETP.GT.AND P3, PT, R20, -127, PT ;  /* 0xc2fe00001400780b */ /* 0x001fe20003f64000 */
[C---:B------:R-:W-:Y:S01]  /*ad20*/  FMUL R26, R3.reuse, R26 ;  /* 0x0000001a031a7220 */ /* 0x040fe20000400000 */
[----:B------:R-:W-:Y:S02]  /*ad30*/  @!P2 FSEL R28, R28, -127, P4 ;  /* 0xc2fe00001c1ca808 */ /* 0x000fe40002000000 */
[----:B------:R-:W-:Y:S01]  /*ad40*/  FSETP.NAN.AND P4, PT, R20, R20, PT ;  /* 0x000000141400720b */ /* 0x000fe20003f88000 */
[----:B------:R0:W-:Y:S08]  /*ad50*/  FRND R34, R14 ;  /* 0x0000000e00227307 */ /* 0x0001f00000201000 */
[----:B------:R4:W1:Y:S01]  /*ad60*/  FRND R21, R13 ;  /* 0x0000000d00157307 */ /* 0x0008620000201000 */
[----:B0-----:R-:W-:Y:S01]  /*ad70*/  FMUL R14, R3, R12 ;  /* 0x0000000c030e7220 */ /* 0x001fe20000400000 */
[----:B------:R-:W-:Y:S01]  /*ad80*/  IMAD.U32 R12, R25, 0x10000, RZ ;  /* 0x00010000190c7824 */ /* 0x000fe200078e00ff */
[----:B--2---:R-:W-:-:S02]  /*ad90*/  FSETP.GT.AND P5, PT, R29, -127, PT ;  /* 0xc2fe00001d00780b */ /* 0x004fc40003fa4000 */
[----:B------:R-:W-:Y:S02]  /*ada0*/  @!P3 FSEL R20, R20, -127, P4 ;  /* 0xc2fe00001414b808 */ /* 0x000fe40002000000 */
[----:B------:R-:W-:Y:S01]  /*adb0*/  FSETP.NAN.AND P6, PT, R29, R29, PT ;  /* 0x0000001d1d00720b */ /* 0x000fe20003fc8000 */
[----:B------:R0:W-:Y:S01]  /*adc0*/  FRND R35, R15 ;  /* 0x0000000f00237307 */ /* 0x0001e20000201000 */
[C---:B----4-:R-:W-:Y:S01]  /*add0*/  IMAD.U32 R13, R8.reuse, 0x10000, RZ ;  /* 0x00010000080d7824 */ /* 0x050fe200078e00ff */
[----:B------:R-:W-:Y:S02]  /*ade0*/  PRMT R8, R8, 0x7632, R8 ;  /* 0x0000763208087816 */ /* 0x000fe40000000008 */
[----:B------:R-:W-:Y:S02]  /*adf0*/  FSETP.GEU.AND P4, PT, R28, 127, PT ;  /* 0x42fe00001c00780b */ /* 0x000fe40003f8e000 */
[----:B------:R-:W-:Y:S02]  /*ae00*/  FSETP.GT.AND P3, PT, R30, -127, PT ;  /* 0xc2fe00001e00780b */ /* 0x000fe40003f64000 */
[----:B------:R2:W-:Y:S01]  /*ae10*/  FRND R23, R14 ;  /* 0x0000000e00177307 */ /* 0x0005e20000201000 */
[----:B0-----:R-:W-:Y:S01]  /*ae20*/  FMUL R15, R3, R12 ;  /* 0x0000000c030f7220 */ /* 0x001fe20000400000 */
[----:B------:R-:W-:Y:S01]  /*ae30*/  IMAD.U32 R12, R27, 0x10000, RZ ;  /* 0x000100001b0c7824 */ /* 0x000fe200078e00ff */
[----:B-1----:R-:W-:-:S02]  /*ae40*/  FSETP.GT.AND P2, PT, R21, -127, PT ;  /* 0xc2fe00001500780b */ /* 0x002fc40003f44000 */
[----:B------:R-:W-:Y:S01]  /*ae50*/  @!P5 FSEL R29, R29, -127, P6 ;  /* 0xc2fe00001d1dd808 */ /* 0x000fe20003000000 */
[----:B------:R-:W-:Y:S01]  /*ae60*/  FMUL R12, R3, R12 ;  /* 0x0000000c030c7220 */ /* 0x000fe20000400000 */
[----:B------:R-:W-:Y:S01]  /*ae70*/  FSETP.NAN.AND P5, PT, R21, R21, PT ;  /* 0x000000151500720b */ /* 0x000fe20003fa8000 */
[----:B------:R0:W-:Y:S01]  /*ae80*/  FRND R33, R17 ;  /* 0x0000001100217307 */ /* 0x0001e20000201000 */
[----:B--2---:R-:W-:Y:S01]  /*ae90*/  FMUL R14, R16, R13 ;  /* 0x0000000d100e7220 */ /* 0x004fe20000400000 */
[C---:B------:R-:W-:Y:S01]  /*aea0*/  IMAD.U32 R13, R9.reuse, 0x10000, RZ ;  /* 0x00010000090d7824 */ /* 0x040fe200078e00ff */
[----:B------:R-:W-:Y:S02]  /*aeb0*/  PRMT R9, R9, 0x7632, R9 ;  /* 0x0000763209097816 */ /* 0x000fe40000000009 */
[----:B------:R-:W-:-:S03]  /*aec0*/  FSETP.NAN.AND P6, PT, R28, R28, PT ;  /* 0x0000001c1c00720b */ /* 0x000fc60003fc8000 */
[----:B------:R1:W-:Y:S01]  /*aed0*/  FRND R27, R12 ;  /* 0x0000000c001b7307 */ /* 0x0003e20000201000 */
[----:B0-----:R-:W-:Y:S01]  /*aee0*/  FMUL R17, R16, R13 ;  /* 0x0000000d10117220 */ /* 0x001fe20000400000 */
[----:B------:R-:W-:Y:S01]  /*aef0*/  IMAD.U32 R13, R11, 0x10000, RZ ;  /* 0x000100000b0d7824 */ /* 0x000fe200078e00ff */
[----:B------:R-:W-:Y:S01]  /*af00*/  @!P2 FSEL R21, R21, -127, P5 ;  /* 0xc2fe00001515a808 */ /* 0x000fe20002800000 */
[----:B------:R-:W-:Y:S01]  /*af10*/  IMAD.U32 R9, R9, 0x10000, RZ ;  /* 0x0001000009097824 */ /* 0x000fe200078e00ff */
[----:B------:R-:W-:Y:S02]  /*af20*/  FSETP.GEU.AND P2, PT, R20, 127, PT ;  /* 0x42fe00001400780b */ /* 0x000fe40003f4e000 */
[----:B------:R-:W-:Y:S01]  /*af30*/  PRMT R11, R11, 0x7632, R11 ;  /* 0x000076320b0b7816 */ /* 0x000fe2000000000b */
[----:B------:R-:W0:Y:S01]  /*af40*/  F2I.S16.TRUNC.NTZ R39, R28 ;  /* 0x0000001c00277305 */ /* 0x000e22000020e900 */
[----:B-1----:R-:W-:Y:S01]  /*af50*/  FMUL R12, R16, R13 ;  /* 0x0000000d100c7220 */ /* 0x002fe20000400000 */
[C---:B-----5:R-:W-:Y:S01]  /*af60*/  IMAD.U32 R13, R5.reuse, 0x10000, RZ ;  /* 0x00010000050d7824 */ /* 0x060fe200078e00ff */
[----:B------:R-:W-:Y:S01]  /*af70*/  PRMT R5, R5, 0x7632, R5 ;  /* 0x0000763205057816 */ /* 0x000fe20000000005 */
[----:B------:R-:W-:-:S04]  /*af80*/  IMAD.U32 R11, R11, 0x10000, RZ ;  /* 0x000100000b0b7824 */ /* 0x000fc800078e00ff */
[----:B------:R-:W1:Y:S01]  /*af90*/  FRND R22, R22 ;  /* 0x0000001600167307 */ /* 0x000e620000201000 */
[----:B------:R-:W-:Y:S01]  /*afa0*/  IMAD.U32 R5, R5, 0x10000, RZ ;  /* 0x0001000005057824 */ /* 0x000fe200078e00ff */
[----:B------:R-:W-:-:S06]  /*afb0*/  FMUL R11, R16, R11 ;  /* 0x0000000b100b7220 */ /* 0x000fcc0000400000 */
[----:B------:R2:W-:Y:S01]  /*afc0*/  FRND R36, R14 ;  /* 0x0000000e00247307 */ /* 0x0005e20000201000 */
[----:B0-----:R-:W-:-:S04]  /*afd0*/  LOP3.LUT R39, R39, 0xffff, RZ, 0xc0, !PT ;  /* 0x0000ffff27277812 */ /* 0x001fc800078ec0ff */
[----:B------:R-:W-:Y:S02]  /*afe0*/  @P4 SEL R39, R39, 0x7f, P6 ;  /* 0x0000007f27274807 */ /* 0x000fe40003000000 */
[----:B------:R-:W-:Y:S01]  /*aff0*/  FSETP.NAN.AND P6, PT, R30, R30, PT ;  /* 0x0000001e1e00720b */ /* 0x000fe20003fc8000 */
[----:B------:R0:W-:Y:S01]  /*b000*/  FRND R25, R15 ;  /* 0x0000000f00197307 */ /* 0x0001e20000201000 */
[----:B--2---:R-:W-:Y:S01]  /*b010*/  FMUL R14, R16, R13 ;  /* 0x0000000d100e7220 */ /* 0x004fe20000400000 */
[----:B------:R-:W-:Y:S01]  /*b020*/  IMAD.U32 R13, R7, 0x10000, RZ ;  /* 0x00010000070d7824 */ /* 0x000fe200078e00ff */
[----:B-1----:R-:W-:Y:S02]  /*b030*/  FSETP.GT.AND P5, PT, R22, -127, PT ;  /* 0xc2fe00001600780b */ /* 0x002fe40003fa4000 */
[----:B------:R-:W-:Y:S02]  /*b040*/  @!P3 FSEL R30, R30, -127, P6 ;  /* 0xc2fe00001e1eb808 */ /* 0x000fe40003000000 */
[----:B------:R-:W-:Y:S01]  /*b050*/  FSETP.NAN.AND P4, PT, R20, R20, PT ;  /* 0x000000141400720b */ /* 0x000fe20003f88000 */
[----:B------:R1:W-:Y:S01]  /*b060*/  FRND R37, R12 ;  /* 0x0000000c00257307 */ /* 0x0003e20000201000 */
[C---:B0-----:R-:W-:Y:S01]  /*b070*/  IMAD.U32 R15, R10.reuse, 0x10000, RZ ;  /* 0x000100000a0f7824 */ /* 0x041fe200078e00ff */
[----:B------:R-:W-:-:S02]  /*b080*/  PRMT R10, R10, 0x7632, R10 ;  /* 0x000076320a0a7816 */ /* 0x000fc4000000000a */
[----:B------:R-:W-:Y:S01]  /*b090*/  FSETP.NAN.AND P6, PT, R22, R22, PT ;  /* 0x000000161600720b */ /* 0x000fe20003fc8000 */
[----:B------:R-:W-:Y:S01]  /*b0a0*/  FMUL R18, R16, R15 ;  /* 0x0000000f10127220 */ /* 0x000fe20000400000 */
[C---:B------:R-:W-:Y:S01]  /*b0b0*/  FSETP.GEU.AND P3, PT, R29.reuse, 127, PT ;  /* 0x42fe00001d00780b */ /* 0x040fe20003f6e000 */
[----:B------:R-:W-:Y:S01]  /*b0c0*/  IMAD.U32 R15, R4, 0x10000, RZ ;  /* 0x00010000040f7824 */ /* 0x000fe200078e00ff */
[----:B------:R-:W0:Y:S01]  /*b0d0*/  F2I.S16.TRUNC.NTZ R38, R20 ;  /* 0x0000001400267305 */ /* 0x000e22000020e900 */
[----:B-1----:R-:W-:Y:S01]  /*b0e0*/  FMUL R12, R16, R13 ;  /* 0x0000000d100c7220 */ /* 0x002fe20000400000 */
[----:B------:R-:W-:Y:S01]  /*b0f0*/  IMAD.U32 R13, R8, 0x10000, RZ ;  /* 0x00010000080d7824 */ /* 0x000fe200078e00ff */
[----:B------:R-:W-:Y:S01]  /*b100*/  FMUL R8, R16, R9 ;  /* 0x0000000910087220 */ /* 0x000fe20000400000 */
[----:B------:R-:W-:Y:S01]  /*b110*/  IMAD.U32 R9, R10, 0x10000, RZ ;  /* 0x000100000a097824 */ /* 0x000fe200078e00ff */
[----:B------:R-:W-:Y:S01]  /*b120*/  @!P5 FSEL R22, R22, -127, P6 ;  /* 0xc2fe00001616d808 */ /* 0x000fe20003000000 */
[C---:B------:R-:W-:Y:S01]  /*b130*/  FMUL R13, R16.reuse, R13 ;  /* 0x0000000d100d7220 */ /* 0x040fe20000400000 */
[----:B------:R-:W-:Y:S01]  /*b140*/  FSETP.NAN.AND P5, PT, R29, R29, PT ;  /* 0x0000001d1d00720b */ /* 0x000fe20003fa8000 */
[----:B------:R-:W1:Y:S01]  /*b150*/  F2I.S16.TRUNC.NTZ R28, R29 ;  /* 0x0000001d001c7305 */ /* 0x000e62000020e900 */
[----:B------:R-:W-:Y:S01]  /*b160*/  FMUL R9, R16, R9 ;  /* 0x0000000910097220 */ /* 0x000fe20000400000 */
[----:B------:R-:W-:-:S02]  /*b170*/  FSETP.NAN.AND P6, PT, R21, R21, PT ;  /* 0x000000151500720b */ /* 0x000fc40003fc8000 */
[----:B------:R-:W-:Y:S02]  /*b180*/  PRMT R4, R4, 0x7632, R4 ;  /* 0x0000763204047816 */ /* 0x000fe40000000004 */
[----:B------:R-:W-:Y:S02]  /*b190*/  PRMT R7, R7, 0x7632, R7 ;  /* 0x0000763207077816 */ /* 0x000fe40000000007 */
[----:B------:R-:W-:Y:S01]  /*b1a0*/  FRND R10, R9 ;  /* 0x00000009000a7307 */ /* 0x000fe20000201000 */
[----:B0-----:R-:W-:Y:S02]  /*b1b0*/  LOP3.LUT R38, R38, 0xffff, RZ, 0xc0, !PT ;  /* 0x0000ffff26267812 */ /* 0x001fe400078ec0ff */
[----:B------:R-:W-:Y:S02]  /*b1c0*/  IMAD.U32 R7, R7, 0x10000, RZ ;  /* 0x0001000007077824 */ /* 0x000fe400078e00ff */
[----:B------:R-:W-:Y:S02]  /*b1d0*/  @P2 SEL R38, R38, 0x7f, P4 ;  /* 0x0000007f26262807 */ /* 0x000fe40002000000 */
[----:B------:R-:W-:Y:S01]  /*b1e0*/  FSETP.GEU.AND P2, PT, R21, 127, PT ;  /* 0x42fe00001500780b */ /* 0x000fe20003f4e000 */
[----:B------:R-:W0:Y:S01]  /*b1f0*/  F2I.S16.TRUNC.NTZ R9, R21 ;  /* 0x0000001500097305 */ /* 0x000e22000020e900 */
[----:B-1----:R-:W-:Y:S01]  /*b200*/  LOP3.LUT R29, R28, 0xffff, RZ, 0xc0, !PT ;  /* 0x0000ffff1c1d7812 */ /* 0x002fe200078ec0ff */
[----:B------:R-:W-:Y:S01]  /*b210*/  FMUL R7, R16, R7 ;  /* 0x0000000710077220 */ /* 0x000fe20000400000 */
[----:B------:R-:W-:-:S02]  /*b220*/  FSETP.GT.AND P4, PT, R31, -127, PT ;  /* 0xc2fe00001f00780b */ /* 0x000fc40003f84000 */
[----:B------:R-:W-:Y:S02]  /*b230*/  @P3 SEL R29, R29, 0x7f, P5 ;  /* 0x0000007f1d1d3807 */ /* 0x000fe40002800000 */
[----:B------:R-:W-:Y:S01]  /*b240*/  FSETP.GEU.AND P3, PT, R22, 127, PT ;  /* 0x42fe00001600780b */ /* 0x000fe20003f6e000 */
[----:B------:R1:W2:Y:S01]  /*b250*/  FRND R32, R19 ;  /* 0x0000001300207307 */ /* 0x0002a20000201000 */
[----:B------:R-:W-:Y:S02]  /*b260*/  FSETP.NAN.AND P5, PT, R31, R31, PT ;  /* 0x0000001f1f00720b */ /* 0x000fe40003fa8000 */
[----:B------:R-:W-:-:S05]  /*b270*/  PRMT R39, R39, 0x3340, R38 ;  /* 0x0000334027277816 */ /* 0x000fca0000000026 */
[----:B------:R-:W3:Y:S01]  /*b280*/  F2I.S16.TRUNC.NTZ R28, R22 ;  /* 0x00000016001c7305 */ /* 0x000ee2000020e900 */
[----:B0-----:R-:W-:Y:S01]  /*b290*/  LOP3.LUT R20, R9, 0xffff, RZ, 0xc0, !PT ;  /* 0x0000ffff09147812 */ /* 0x001fe200078ec0ff */
[----:B------:R-:W-:Y:S01]  /*b2a0*/  IMAD.U32 R9, R4, 0x10000, RZ ;  /* 0x0001000004097824 */ /* 0x000fe200078e00ff */
[----:B------:R-:W-:Y:S01]  /*b2b0*/  @!P4 FSEL R31, R31, -127, P5 ;  /* 0xc2fe00001f1fc808 */ /* 0x000fe20002800000 */
[----:B-1----:R-:W-:Y:S01]  /*b2c0*/  FMUL R19, R16, R15 ;  /* 0x0000000f10137220 */ /* 0x002fe20000400000 */
[----:B------:R-:W-:Y:S01]  /*b2d0*/  @P2 SEL R20, R20, 0x7f, P6 ;  /* 0x0000007f14142807 */ /* 0x000fe20003000000 */
[----:B------:R-:W-:Y:S01]  /*b2e0*/  IMAD.U32 R15, R6, 0x10000, RZ ;  /* 0x00010000060f7824 */ /* 0x000fe200078e00ff */
[----:B------:R-:W-:Y:S01]  /*b2f0*/  FSETP.GEU.AND P2, PT, R30, 127, PT ;  /* 0x42fe00001e00780b */ /* 0x000fe20003f4e000 */
[----:B------:R-:W0:Y:S01]  /*b300*/  F2I.S16.TRUNC.NTZ R40, R30 ;  /* 0x0000001e00287305 */ /* 0x000e22000020e900 */
[----:B------:R-:W-:Y:S01]  /*b310*/  FSETP.NAN.AND P5, PT, R22, R22, PT ;  /* 0x000000161600720b */ /* 0x000fe20003fa8000 */
[----:B------:R-:W-:Y:S01]  /*b320*/  FMUL R15, R16, R15 ;  /* 0x0000000f100f7220 */ /* 0x000fe20000400000 */
[----:B--2---:R-:W-:Y:S01]  /*b330*/  FSETP.GT.AND P4, PT, R32, -127, PT ;  /* 0xc2fe00002000780b */ /* 0x004fe20003f84000 */
[----:B------:R-:W-:Y:S01]  /*b340*/  FMUL R9, R16, R9 ;  /* 0x0000000910097220 */ /* 0x000fe20000400000 */
[----:B------:R-:W-:-:S02]  /*b350*/  FSETP.NAN.AND P6, PT, R30, R30, PT ;  /* 0x0000001e1e00720b */ /* 0x000fc40003fc8000 */
[----:B------:R-:W-:Y:S01]  /*b360*/  PRMT R6, R6, 0x7632, R6 ;  /* 0x0000763206067816 */ /* 0x000fe20000000006 */
[----:B------:R-:W1:Y:S01]  /*b370*/  FRND R24, R24 ;  /* 0x0000001800187307 */ /* 0x000e620000201000 */
[----:B---3--:R-:W-:Y:S02]  /*b380*/  LOP3.LUT R28, R28, 0xffff, RZ, 0xc0, !PT ;  /* 0x0000ffff1c1c7812 */ /* 0x008fe400078ec0ff */
[----:B------:R-:W-:Y:S02]  /*b390*/  PRMT R20, R29, 0x3340, R20 ;  /* 0x000033401d147816 */ /* 0x000fe40000000014 */
[----:B------:R-:W-:Y:S02]  /*b3a0*/  @P3 SEL R28, R28, 0x7f, P5 ;  /* 0x0000007f1c1c3807 */ /* 0x000fe40002800000 */
[----:B------:R-:W-:Y:S01]  /*b3b0*/  FSETP.GT.AND P3, PT, R23, -127, PT ;  /* 0xc2fe00001700780b */ /* 0x000fe20003f64000 */
[----:B------:R-:W2:Y:S01]  /*b3c0*/  F2I.S16.TRUNC.NTZ R4, R31 ;  /* 0x0000001f00047305 */ /* 0x000ea2000020e900 */
[----:B0-----:R-:W-:-:S02]  /*b3d0*/  LOP3.LUT R41, R40, 0xffff, RZ, 0xc0, !PT ;  /* 0x0000ffff28297812 */ /* 0x001fc400078ec0ff */
[C---:B------:R-:W-:Y:S02]  /*b3e0*/  FSETP.NAN.AND P5, PT, R32.reuse, R32, PT ;  /* 0x000000202000720b */ /* 0x040fe40003fa8000 */
[----:B------:R-:W-:Y:S02]  /*b3f0*/  @P2 SEL R41, R41, 0x7f, P6 ;  /* 0x0000007f29292807 */ /* 0x000fe40003000000 */
[----:B------:R-:W-:Y:S01]  /*b400*/  FSETP.GT.AND P2, PT, R33, -127, PT ;  /* 0xc2fe00002100780b */ /* 0x000fe20003f44000 */
[----:B------:R-:W-:Y:S01]  /*b410*/  FRND R26, R26 ;  /* 0x0000001a001a7307 */ /* 0x000fe20000201000 */
[----:B------:R-:W-:Y:S02]  /*b420*/  @!P4 FSEL R32, R32, -127, P5 ;  /* 0xc2fe00002020c808 */ /* 0x000fe40002800000 */
[----:B------:R-:W-:Y:S02]  /*b430*/  FSETP.NAN.AND P6, PT, R23, R23, PT ;  /* 0x000000171700720b */ /* 0x000fe40003fc8000 */
[----:B------:R-:W-:-:S02]  /*b440*/  FSETP.GEU.AND P4, PT, R31, 127, PT ;  /* 0x42fe00001f00780b */ /* 0x000fc40003f8e000 */
[----:B------:R-:W-:Y:S01]  /*b450*/  FSETP.NAN.AND P5, PT, R33, R33, PT ;  /* 0x000000212100720b */ /* 0x000fe20003fa8000 */
[----:B------:R-:W0:Y:S01]  /*b460*/  F2I.S16.TRUNC.NTZ R21, R32 ;  /* 0x0000002000157305 */ /* 0x000e22000020e900 */
[----:B------:R-:W-:Y:S02]  /*b470*/  @!P3 FSEL R23, R23, -127, P6 ;  /* 0xc2fe00001717b808 */ /* 0x000fe40003000000 */
[----:B-1----:R-:W-:Y:S02]  /*b480*/  FSETP.GT.AND P3, PT, R24, -127, PT ;  /* 0xc2fe00001800780b */ /* 0x002fe40003f64000 */
[----:B------:R-:W-:Y:S02]  /*b490*/  @!P2 FSEL R33, R33, -127, P5 ;  /* 0xc2fe00002121a808 */ /* 0x000fe40002800000 */
[----:B------:R-:W-:Y:S01]  /*b4a0*/  FSETP.NAN.AND P6, PT, R31, R31, PT ;  /* 0x0000001f1f00720b */ /* 0x000fe20003fc8000 */
[----:B------:R-:W-:Y:S01]  /*b4b0*/  FRND R17, R17 ;  /* 0x0000001100117307 */ /* 0x000fe20000201000 */
[----:B--2---:R-:W-:-:S02]  /*b4c0*/  LOP3.LUT R22, R4, 0xffff, RZ, 0xc0, !PT ;  /* 0x0000ffff04167812 */ /* 0x004fc400078ec0ff */
[----:B------:R-:W-:Y:S02]  /*b4d0*/  FSETP.GT.AND P2, PT, R25, -127, PT ;  /* 0xc2fe00001900780b */ /* 0x000fe40003f44000 */
[----:B------:R-:W-:Y:S02]  /*b4e0*/  @P4 SEL R22, R22, 0x7f, P6 ;  /* 0x0000007f16164807 */ /* 0x000fe40003000000 */
[----:B------:R-:W-:Y:S01]  /*b4f0*/  FSETP.GEU.AND P5, PT, R32, 127, PT ;  /* 0x42fe00002000780b */ /* 0x000fe20003fae000 */
[----:B------:R-:W1:Y:S01]  /*b500*/  F2I.S16.TRUNC.NTZ R31, R33 ;  /* 0x00000021001f7305 */ /* 0x000e62000020e900 */
[----:B------:R-:W-:Y:S02]  /*b510*/  FSETP.NAN.AND P4, PT, R24, R24, PT ;  /* 0x000000181800720b */ /* 0x000fe40003f88000 */
[----:B------:R-:W-:Y:S02]  /*b520*/  FSETP.NAN.AND P6, PT, R32, R32, PT ;  /* 0x000000202000720b */ /* 0x000fe40003fc8000 */
[----:B------:R-:W-:-:S02]  /*b530*/  @!P3 FSEL R24, R24, -127, P4 ;  /* 0xc2fe00001818b808 */ /* 0x000fc40002000000 */
[----:B------:R-:W-:Y:S01]  /*b540*/  FSETP.GEU.AND P3, PT, R33, 127, PT ;  /* 0x42fe00002100780b */ /* 0x000fe20003f6e000 */
[----:B------:R-:W2:Y:S01]  /*b550*/  F2I.S16.TRUNC.NTZ R4, R23 ;  /* 0x0000001700047305 */ /* 0x000ea2000020e900 */
[----:B------:R-:W-:Y:S02]  /*b560*/  FSETP.NAN.AND P4, PT, R25, R25, PT ;  /* 0x000000191900720b */ /* 0x000fe40003f88000 */
[----:B0-----:R-:W-:Y:S02]  /*b570*/  LOP3.LUT R43, R21, 0xffff, RZ, 0xc0, !PT ;  /* 0x0000ffff152b7812 */ /* 0x001fe400078ec0ff */
[----:B------:R-:W-:Y:S02]  /*b580*/  @!P2 FSEL R25, R25, -127, P4 ;  /* 0xc2fe00001919a808 */ /* 0x000fe40002000000 */
[----:B------:R-:W-:Y:S01]  /*b590*/  FSETP.GEU.AND P2, PT, R23, 127, PT ;  /* 0x42fe00001700780b */ /* 0x000fe20003f4e000 */
[----:B------:R-:W0:Y:S01]  /*b5a0*/  F2I.S16.TRUNC.NTZ R30, R24 ;  /* 0x00000018001e7305 */ /* 0x000e22000020e900 */
[----:B------:R-:W-:-:S02]  /*b5b0*/  @P5 SEL R43, R43, 0x7f, P6 ;  /* 0x0000007f2b2b5807 */ /* 0x000fc40003000000 */
[----:B------:R-:W-:Y:S02]  /*b5c0*/  FSETP.NAN.AND P6, PT, R33, R33, PT ;  /* 0x000000212100720b */ /* 0x000fe40003fc8000 */
[----:B------:R-:W-:Y:S02]  /*b5d0*/  FSETP.GT.AND P5, PT, R26, -127, PT ;  /* 0xc2fe00001a00780b */ /* 0x000fe40003fa4000 */
[----:B-1----:R-:W-:Y:S01]  /*b5e0*/  LOP3.LUT R32, R31, 0xffff, RZ, 0xc0, !PT ;  /* 0x0000ffff1f207812 */ /* 0x002fe200078ec0ff */
[----:B------:R-:W-:Y:S01]  /*b5f0*/  FRND R13, R13 ;  /* 0x0000000d000d7307 */ /* 0x000fe20000201000 */
[----:B------:R-:W-:Y:S02]  /*b600*/  FSETP.NAN.AND P4, PT, R23, R23, PT ;  /* 0x000000171700720b */ /* 0x000fe40003f88000 */
[----:B------:R-:W-:Y:S02]  /*b610*/  @P3 SEL R32, R32, 0x7f, P6 ;  /* 0x0000007f20203807 */ /* 0x000fe40003000000 */
[----:B------:R-:W-:-:S02]  /*b620*/  FSETP.GT.AND P3, PT, R34, -127, PT ;  /* 0xc2fe00002200780b */ /* 0x000fc40003f64000 */
[----:B--2---:R-:W-:Y:S01]  /*b630*/  LOP3.LUT R21, R4, 0xffff, RZ, 0xc0, !PT ;  /* 0x0000ffff04157812 */ /* 0x004fe200078ec0ff */
[----:B------:R-:W1:Y:S01]  /*b640*/  F2I.S16.TRUNC.NTZ R23, R25 ;  /* 0x0000001900177305 */ /* 0x000e62000020e900 */
[----:B------:R-:W-:Y:S01]  /*b650*/  FSETP.NAN.AND P6, PT, R26, R26, PT ;  /* 0x0000001a1a00720b */ /* 0x000fe20003fc8000 */
[----:B------:R-:W-:Y:S01]  /*b660*/  FMUL R4, R16, R5 ;  /* 0x0000000510047220 */ /* 0x000fe20000400000 */
[----:B------:R-:W-:Y:S01]  /*b670*/  @P2 SEL R21, R21, 0x7f, P4 ;  /* 0x0000007f15152807 */ /* 0x000fe20002000000 */
[----:B------:R-:W-:Y:S01]  /*b680*/  IMAD.U32 R5, R6, 0x10000, RZ ;  /* 0x0001000006057824 */ /* 0x000fe200078e00ff */
[----:B------:R-:W-:Y:S02]  /*b690*/  FSETP.GEU.AND P2, PT, R24, 127, PT ;  /* 0x42fe00001800780b */ /* 0x000fe40003f4e000 */
[----:B------:R-:W-:Y:S01]  /*b6a0*/  @!P5 FSEL R26, R26, -127, P6 ;  /* 0xc2fe00001a1ad808 */ /* 0x000fe20003000000 */
[----:B------:R-:W-:Y:S01]  /*b6b0*/  FRND R18, R18 ;  /* 0x0000001200127307 */ /* 0x000fe20000201000 */
[----:B------:R-:W-:Y:S01]  /*b6c0*/  FSETP.GT.AND P5, PT, R35, -127, PT ;  /* 0xc2fe00002300780b */ /* 0x000fe20003fa4000 */
[----:B------:R-:W-:Y:S01]  /*b6d0*/  FMUL R5, R16, R5 ;  /* 0x0000000510057220 */ /* 0x000fe20000400000 */
[----:B------:R-:W-:-:S02]  /*b6e0*/  FSETP.NAN.AND P6, PT, R34, R34, PT ;  /* 0x000000222200720b */ /* 0x000fc40003fc8000 */
[----:B------:R-:W-:Y:S02]  /*b6f0*/  FSETP.NAN.AND P4, PT, R24, R24, PT ;  /* 0x000000181800720b */ /* 0x000fe40003f88000 */
[----:B------:R-:W-:Y:S01]  /*b700*/  @!P3 FSEL R34, R34, -127, P6 ;  /* 0xc2fe00002222b808 */ /* 0x000fe20003000000 */
[----:B------:R-:W2:Y:S01]  /*b710*/  F2I.S16.TRUNC.NTZ R31, R26 ;  /* 0x0000001a001f7305 */ /* 0x000ea2000020e900 */
[----:B------:R-:W-:Y:S02]  /*b720*/  FSETP.GEU.AND P3, PT, R25, 127, PT ;  /* 0x42fe00001900780b */ /* 0x000fe40003f6e000 */
[----:B0-----:R-:W-:Y:S02]  /*b730*/  LOP3.LUT R30, R30, 0xffff, RZ, 0xc0, !PT ;  /* 0x0000ffff1e1e7812 */ /* 0x001fe400078ec0ff */
[----:B------:R-:W-:Y:S02]  /*b740*/  FSETP.NAN.AND P6, PT, R35, R35, PT ;  /* 0x000000232300720b */ /* 0x000fe40003fc8000 */
[----:B------:R-:W-:Y:S01]  /*b750*/  @P2 SEL R30, R30, 0x7f, P4 ;  /* 0x0000007f1e1e2807 */ /* 0x000fe20002000000 */
[----:B------:R-:W0:Y:S01]  /*b760*/  F2I.S16.TRUNC.NTZ R24, R34 ;  /* 0x0000002200187305 */ /* 0x000e22000020e900 */
[----:B------:R-:W-:-:S02]  /*b770*/  FSETP.GEU.AND P2, PT, R26, 127, PT ;  /* 0x42fe00001a00780b */ /* 0x000fc40003f4e000 */
[----:B------:R-:W-:Y:S02]  /*b780*/  @!P5 FSEL R35, R35, -127, P6 ;  /* 0xc2fe00002323d808 */ /* 0x000fe40003000000 */
[----:B------:R-:W-:Y:S02]  /*b790*/  FSETP.NAN.AND P6, PT, R25, R25, PT ;  /* 0x000000191900720b */ /* 0x000fe40003fc8000 */
[----:B------:R-:W-:Y:S01]  /*b7a0*/  FSETP.GT.AND P5, PT, R27, -127, PT ;  /* 0xc2fe00001b00780b */ /* 0x000fe20003fa4000 */
[----:B------:R-:W3:Y:S01]  /*b7b0*/  F2I.S16.TRUNC.NTZ R25, R35 ;  /* 0x0000002300197305 */ /* 0x000ee2000020e900 */
[----:B-1----:R-:W-:Y:S02]  /*b7c0*/  LOP3.LUT R23, R23, 0xffff, RZ, 0xc0, !PT ;  /* 0x0000ffff17177812 */ /* 0x002fe400078ec0ff */
[----:B------:R-:W-:Y:S02]  /*b7d0*/  FSETP.NAN.AND P4, PT, R26, R26, PT ;  /* 0x0000001a1a00720b */ /* 0x000fe40003f88000 */
[----:B------:R-:W-:-:S02]  /*b7e0*/  @P3 SEL R23, R23, 0x7f, P6 ;  /* 0x0000007f17173807 */ /* 0x000fc40003000000 */
[----:B------:R-:W-:Y:S01]  /*b7f0*/  FSETP.GEU.AND P3, PT, R34, 127, PT ;  /* 0x42fe00002200780b */ /* 0x000fe20003f6e000 */
[----:B------:R-:W-:Y:S01]  /*b800*/  FRND R8, R8 ;  /* 0x0000000800087307 */ /* 0x000fe20000201000 */
[----:B--2---:R-:W-:Y:S02]  /*b810*/  LOP3.LUT R31, R31, 0xffff, RZ, 0xc0, !PT ;  /* 0x0000ffff1f1f7812 */ /* 0x004fe400078ec0ff */
[----:B------:R-:W-:Y:S02]  /*b820*/  FSETP.NAN.AND P6, PT, R27, R27, PT ;  /* 0x0000001b1b00720b */ /* 0x000fe40003fc8000 */
[----:B------:R-:W-:Y:S02]  /*b830*/  @P2 SEL R31, R31, 0x7f, P4 ;  /* 0x0000007f1f1f2807 */ /* 0x000fe40002000000 */
[----:B------:R-:W-:Y:S01]  /*b840*/  FSETP.GEU.AND P4, PT, R35, 127, PT ;  /* 0x42fe00002300780b */ /* 0x000fe20003f8e000 */
[----:B------:R-:W-:Y:S01]  /*b850*/  FRND R11, R11 ;  /* 0x0000000b000b7307 */ /* 0x000fe20000201000 */
[----:B------:R-:W-:-:S02]  /*b860*/  @!P5 FSEL R27, R27, -127, P6 ;  /* 0xc2fe00001b1bd808 */ /* 0x000fc40003000000 */
[----:B------:R-:W-:Y:S02]  /*b870*/  FSETP.NAN.AND P5, PT, R34, R34, PT ;  /* 0x000000222200720b */ /* 0x000fe40003fa8000 */
[----:B0-----:R-:W-:Y:S02]  /*b880*/  LOP3.LUT R24, R24, 0xffff, RZ, 0xc0, !PT ;  /* 0x0000ffff18187812 */ /* 0x001fe400078ec0ff */
[----:B------:R-:W-:Y:S01]  /*b890*/  FSETP.GT.AND P2, PT, R36, -127, PT ;  /* 0xc2fe00002400780b */ /* 0x000fe20003f44000 */
[----:B------:R-:W0:Y:S01]  /*b8a0*/  F2I.S16.TRUNC.NTZ R6, R27 ;  /* 0x0000001b00067305 */ /* 0x000e22000020e900 */
[----:B------:R-:W-:Y:S02]  /*b8b0*/  @P3 SEL R24, R24, 0x7f, P5 ;  /* 0x0000007f18183807 */ /* 0x000fe40002800000 */
[----:B------:R-:W-:Y:S02]  /*b8c0*/  FSETP.NAN.AND P6, PT, R35, R35, PT ;  /* 0x000000232300720b */ /* 0x000fe40003fc8000 */
[----:B------:R-:W-:-:S02]  /*b8d0*/  FSETP.GT.AND P5, PT, R17, -127, PT ;  /* 0xc2fe00001100780b */ /* 0x000fc40003fa4000 */
[----:B---3--:R-:W-:Y:S01]  /*b8e0*/  LOP3.LUT R25, R25, 0xffff, RZ, 0xc0, !PT ;  /* 0x0000ffff19197812 */ /* 0x008fe200078ec0ff */
[----:B------:R-:W-:Y:S01]  /*b8f0*/  FRND R19, R19 ;  /* 0x0000001300137307 */ /* 0x000fe20000201000 */
[C---:B------:R-:W-:Y:S02]  /*b900*/  FSETP.NAN.AND P3, PT, R36.reuse, R36, PT ;  /* 0x000000242400720b */ /* 0x040fe40003f68000 */
[----:B------:R-:W-:Y:S02]  /*b910*/  @P4 SEL R25, R25, 0x7f, P6 ;  /* 0x0000007f19194807 */ /* 0x000fe40003000000 */
[----:B------:R-:W-:Y:S02]  /*b920*/  FSETP.GEU.AND P4, PT, R27, 127, PT ;  /* 0x42fe00001b00780b */ /* 0x000fe40003f8e000 */
[----:B------:R-:W-:Y:S01]  /*b930*/  @!P2 FSEL R36, R36, -127, P3 ;  /* 0xc2fe00002424a808 */ /* 0x000fe20001800000 */
[----:B------:R-:W-:Y:S01]  /*b940*/  FRND R14, R14 ;  /* 0x0000000e000e7307 */ /* 0x000fe20000201000 */
[----:B------:R-:W-:-:S02]  /*b950*/  FSETP.NAN.AND P6, PT, R17, R17, PT ;  /* 0x000000111100720b */ /* 0x000fc40003fc8000 */
[----:B------:R-:W-:Y:S02]  /*b960*/  FSETP.GT.AND P2, PT, R13, -127, PT ;  /* 0xc2fe00000d00780b */ /* 0x000fe40003f44000 */
[----:B------:R-:W-:Y:S02]  /*b970*/  @!P5 FSEL R17, R17, -127, P6 ;  /* 0xc2fe00001111d808 */ /* 0x000fe40003000000 */
[----:B------:R-:W-:Y:S01]  /*b980*/  FSETP.NAN.AND P3, PT, R27, R27, PT ;  /* 0x0000001b1b00720b */ /* 0x000fe20003f68000 */
[----:B------:R-:W1:Y:S01]  /*b990*/  F2I.S16.TRUNC.NTZ R26, R36 ;  /* 0x00000024001a7305 */ /* 0x000e62000020e900 */
[----:B------:R-:W-:Y:S02]  /*b9a0*/  FSETP.GT.AND P5, PT, R18, -127, PT ;  /* 0xc2fe00001200780b */ /* 0x000fe40003fa4000 */
[----:B0-----:R-:W-:Y:S02]  /*b9b0*/  LOP3.LUT R6, R6, 0xffff, RZ, 0xc0, !PT ;  /* 0x0000ffff06067812 */ /* 0x001fe400078ec0ff */
[----:B------:R-:W-:-:S02]  /*b9c0*/  FSETP.NAN.AND P6, PT, R13, R13, PT ;  /* 0x0000000d0d00720b */ /* 0x000fc40003fc8000 */
[----:B------:R-:W-:Y:S01]  /*b9d0*/  @P4 SEL R6, R6, 0x7f, P3 ;  /* 0x0000007f06064807 */ /* 0x000fe20001800000 */
[----:B------:R-:W0:Y:S01]  /*b9e0*/  F2I.S16.TRUNC.NTZ R27, R17 ;  /* 0x00000011001b7305 */ /* 0x000e22000020e900 */
[----:B------:R-:W-:Y:S02]  /*b9f0*/  FSETP.GEU.AND P3, PT, R36, 127, PT ;  /* 0x42fe00002400780b */ /* 0x000fe40003f6e000 */
[----:B------:R-:W-:Y:S02]  /*ba00*/  FSETP.NAN.AND P4, PT, R18, R18, PT ;  /* 0x000000121200720b */ /* 0x000fe40003f88000 */
[----:B------:R-:W-:Y:S02]  /*ba10*/  @!P2 FSEL R13, R13, -127, P6 ;  /* 0xc2fe00000d0da808 */ /* 0x000fe40003000000 */
[----:B------:R-:W-:Y:S01]  /*ba20*/  FSETP.GT.AND P2, PT, R8, -127, PT ;  /* 0xc2fe00000800780b */ /* 0x000fe20003f44000 */
[----:B------:R-:W-:Y:S01]  /*ba30*/  FRND R15, R15 ;  /* 0x0000000f000f7307 */ /* 0x000fe20000201000 */
[----:B------:R-:W-:-:S02]  /*ba40*/  @!P5 FSEL R18, R18, -127, P4 ;  /* 0xc2fe00001212d808 */ /* 0x000fc40002000000 */
[----:B------:R-:W-:Y:S02]  /*ba50*/  FSETP.NAN.AND P6, PT, R36, R36, PT ;  /* 0x000000242400720b */ /* 0x000fe40003fc8000 */
[----:B------:R-:W-:Y:S02]  /*ba60*/  FSETP.GEU.AND P4, PT, R17, 127, PT ;  /* 0x42fe00001100780b */ /* 0x000fe40003f8e000 */
[----:B-1----:R-:W-:Y:S01]  /*ba70*/  LOP3.LUT R34, R26, 0xffff, RZ, 0xc0, !PT ;  /* 0x0000ffff1a227812 */ /* 0x002fe200078ec0ff */
[----:B------:R-:W1:Y:S01]  /*ba80*/  F2I.S16.TRUNC.NTZ R33, R18 ;  /* 0x0000001200217305 */ /* 0x000e62000020e900 */
[----:B------:R-:W-:Y:S02]  /*ba90*/  FSETP.NAN.AND P5, PT, R8, R8, PT ;  /* 0x000000080800720b */ /* 0x000fe40003fa8000 */
[----:B------:R-:W-:Y:S02]  /*baa0*/  @P3 SEL R34, R34, 0x7f, P6 ;  /* 0x0000007f22223807 */ /* 0x000fe40003000000 */
[----:B------:R-:W-:-:S02]  /*bab0*/  FSETP.GT.AND P3, PT, R10, -127, PT ;  /* 0xc2fe00000a00780b */ /* 0x000fc40003f64000 */
[----:B------:R-:W-:Y:S01]  /*bac0*/  FSETP.NAN.AND P6, PT, R17, R17, PT ;  /* 0x000000111100720b */ /* 0x000fe20003fc8000 */
[----:B------:R-:W-:Y:S01]  /*bad0*/  FRND R9, R9 ;  /* 0x0000000900097307 */ /* 0x000fe20000201000 */
[----:B------:R-:W-:Y:S02]  /*bae0*/  @!P2 FSEL R8, R8, -127, P5 ;  /* 0xc2fe00000808a808 */ /* 0x000fe40002800000 */
[----:B0-----:R-:W-:Y:S02]  /*baf0*/  LOP3.LUT R26, R27, 0xffff, RZ, 0xc0, !PT ;  /* 0x0000ffff1b1a7812 */ /* 0x001fe400078ec0ff */
[----:B------:R-:W-:Y:S02]  /*bb00*/  FSETP.GEU.AND P5, PT, R18, 127, PT ;  /* 0x42fe00001200780b */ /* 0x000fe40003fae000 */
[----:B------:R-:W-:Y:S01]  /*bb10*/  FSETP.GT.AND P2, PT, R37, -127, PT ;  /* 0xc2fe00002500780b */ /* 0x000fe20003f44000 */
[----:B------:R-:W0:Y:S01]  /*bb20*/  F2I.S16.TRUNC.NTZ R17, R13 ;  /* 0x0000000d00117305 */ /* 0x000e22000020e900 */
[----:B------:R-:W-:-:S02]  /*bb30*/  @P4 SEL R26, R26, 0x7f, P6 ;  /* 0x0000007f1a1a4807 */ /* 0x000fc40003000000 */
[----:B------:R-:W-:Y:S02]  /*bb40*/  FSETP.NAN.AND P6, PT, R10, R10, PT ;  /* 0x0000000a0a00720b */ /* 0x000fe40003fc8000 */
[----:B------:R-:W-:Y:S02]  /*bb50*/  FSETP.NAN.AND P4, PT, R18, R18, PT ;  /* 0x000000121200720b */ /* 0x000fe40003f88000 */
[----:B------:R-:W-:Y:S01]  /*bb60*/  @!P3 FSEL R10, R10, -127, P6 ;  /* 0xc2fe00000a0ab808 */ /* 0x000fe20003000000 */
[----:B------:R-:W-:Y:S01]  /*bb70*/  FRND R4, R4 ;  /* 0x0000000400047307 */ /* 0x000fe20000201000 */
[----:B------:R-:W-:Y:S02]  /*bb80*/  FSETP.GEU.AND P3, PT, R13, 127, PT ;  /* 0x42fe00000d00780b */ /* 0x000fe40003f6e000 */
[----:B-1----:R-:W-:Y:S02]  /*bb90*/  LOP3.LUT R33, R33, 0xffff, RZ, 0xc0, !PT ;  /* 0x0000ffff21217812 */ /* 0x002fe400078ec0ff */
[----:B------:R-:W-:-:S02]  /*bba0*/  FSETP.NAN.AND P6, PT, R37, R37, PT ;  /* 0x000000252500720b */ /* 0x000fc40003fc8000 */
[----:B------:R-:W-:Y:S01]  /*bbb0*/  @P5 SEL R33, R33, 0x7f, P4 ;  /* 0x0000007f21215807 */ /* 0x000fe20002000000 */
[----:B------:R-:W-:Y:S01]  /*bbc0*/  F2I.S16.TRUNC.NTZ R18, R10 ;  /* 0x0000000a00127305 */ /* 0x000fe2000020e900 */
[----:B------:R-:W-:Y:S02]  /*bbd0*/  @!P2 FSEL R37, R37, -127, P6 ;  /* 0xc2fe00002525a808 */ /* 0x000fe40003000000 */
[----:B------:R-:W-:Y:S02]  /*bbe0*/  FSETP.GT.AND P5, PT, R11, -127, PT ;  /* 0xc2fe00000b00780b */ /* 0x000fe40003fa4000 */
[----:B------:R-:W-:Y:S02]  /*bbf0*/  FSETP.NAN.AND P2, PT, R13, R13, PT ;  /* 0x0000000d0d00720b */ /* 0x000fe40003f48000 */
[----:B------:R-:W-:Y:S01]  /*bc00*/  FSETP.GT.AND P4, PT, R19, -127, PT ;  /* 0xc2fe00001300780b */ /* 0x000fe20003f84000 */
[----:B------:R-:W1:Y:S01]  /*bc10*/  F2I.S16.TRUNC.NTZ R13, R8 ;  /* 0x00000008000d7305 */ /* 0x000e62000020e900 */
[----:B0-----:R-:W-:-:S02]  /*bc20*/  LOP3.LUT R17, R17, 0xffff, RZ, 0xc0, !PT ;  /* 0x0000ffff11117812 */ /* 0x001fc400078ec0ff */
[----:B------:R-:W-:Y:S02]  /*bc30*/  FSETP.NAN.AND P6, PT, R11, R11, PT ;  /* 0x0000000b0b00720b */ /* 0x000fe40003fc8000 */
[----:B------:R-:W-:Y:S02]  /*bc40*/  @P3 SEL R17, R17, 0x7f, P2 ;  /* 0x0000007f11113807 */ /* 0x000fe40001000000 */
[----:B------:R-:W-:Y:S01]  /*bc50*/  FSETP.GEU.AND P2, PT, R8, 127, PT ;  /* 0x42fe00000800780b */ /* 0x000fe20003f4e000 */
[----:B------:R-:W-:Y:S01]  /*bc60*/  FRND R12, R12 ;  /* 0x0000000c000c7307 */ /* 0x000fe20000201000 */
[----:B------:R-:W-:Y:S02]  /*bc70*/  FSETP.NAN.AND P3, PT, R19, R19, PT ;  /* 0x000000131300720b */ /* 0x000fe40003f68000 */
[----:B------:R-:W-:Y:S02]  /*bc80*/  @!P5 FSEL R11, R11, -127, P6 ;  /* 0xc2fe00000b0bd808 */ /* 0x000fe40003000000 */
[----:B------:R-:W-:-:S02]  /*bc90*/  FSETP.GT.AND P5, PT, R14, -127, PT ;  /* 0xc2fe00000e00780b */ /* 0x000fc40003fa4000 */
[----:B------:R-:W-:Y:S01]  /*bca0*/  @!P4 FSEL R19, R19, -127, P3 ;  /* 0xc2fe00001313c808 */ /* 0x000fe20001800000 */
[----:B------:R-:W-:Y:S01]  /*bcb0*/  FRND R5, R5 ;  /* 0x0000000500057307 */ /* 0x000fe20000201000 */
[----:B------:R-:W-:Y:S02]  /*bcc0*/  FSETP.NAN.AND P6, PT, R8, R8, PT ;  /* 0x000000080800720b */ /* 0x000fe40003fc8000 */
[----:B------:R-:W-:Y:S02]  /*bcd0*/  FSETP.GEU.AND P3, PT, R10, 127, PT ;  /* 0x42fe00000a00780b */ /* 0x000fe40003f6e000 */
[----:B-1----:R-:W-:Y:S02]  /*bce0*/  LOP3.LUT R13, R13, 0xffff, RZ, 0xc0, !PT ;  /* 0x0000ffff0d0d7812 */ /* 0x002fe400078ec0ff */
[----:B------:R-:W-:Y:S01]  /*bcf0*/  FSETP.NAN.AND P4, PT, R14, R14, PT ;  /* 0x0000000e0e00720b */ /* 0x000fe20003f88000 */
[----:B------:R-:W0:Y:S01]  /*bd00*/  F2I.S16.TRUNC.NTZ R8, R37 ;  /* 0x0000002500087305 */ /* 0x000e22000020e900 */
[----:B------:R-:W-:-:S02]  /*bd10*/  @P2 SEL R13, R13, 0x7f, P6 ;  /* 0x0000007f0d0d2807 */ /* 0x000fc40003000000 */
[----:B------:R-:W-:Y:S02]  /*bd20*/  FSETP.GT.AND P2, PT, R15, -127, PT ;  /* 0xc2fe00000f00780b */ /* 0x000fe40003f44000 */
[----:B------:R-:W-:Y:S02]  /*bd30*/  FSETP.NAN.AND P6, PT, R10, R10, PT ;  /* 0x0000000a0a00720b */ /* 0x000fe40003fc8000 */
[----:B------:R-:W-:Y:S01]  /*bd40*/  LOP3.LUT R18, R18, 0xffff, RZ, 0xc0, !PT ;  /* 0x0000ffff12127812 */ /* 0x000fe200078ec0ff */
[----:B------:R-:W1:Y:S01]  /*bd50*/  F2I.S16.TRUNC.NTZ R10, R19 ;  /* 0x00000013000a7305 */ /* 0x000e62000020e900 */
[----:B------:R-:W-:Y:S02]  /*bd60*/  @!P5 FSEL R14, R14, -127, P4 ;  /* 0xc2fe00000e0ed808 */ /* 0x000fe40002000000 */
[----:B------:R-:W-:Y:S02]  /*bd70*/  FSETP.GEU.AND P4, PT, R37, 127, PT ;  /* 0x42fe00002500780b */ /* 0x000fe40003f8e000 */
[----:B------:R-:W-:-:S02]  /*bd80*/  @P3 SEL R18, R18, 0x7f, P6 ;  /* 0x0000007f12123807 */ /* 0x000fc40003000000 */
[----:B------:R-:W-:Y:S01]  /*bd90*/  FSETP.NAN.AND P6, PT, R15, R15, PT ;  /* 0x0000000f0f00720b */ /* 0x000fe20003fc8000 */
[----:B------:R-:W2:Y:S01]  /*bda0*/  F2I.S16.TRUNC.NTZ R35, R14 ;  /* 0x0000000e00237305 */ /* 0x000ea2000020e900 */
[----:B------:R-:W-:Y:S02]  /*bdb0*/  FSETP.GT.AND P3, PT, R9, -127, PT ;  /* 0xc2fe00000900780b */ /* 0x000fe40003f64000 */
[----:B------:R-:W-:Y:S02]  /*bdc0*/  @!P2 FSEL R15, R15, -127, P6 ;  /* 0xc2fe00000f0fa808 */ /* 0x000fe40003000000 */
[----:B------:R-:W-:Y:S02]  /*bdd0*/  FSETP.NAN.AND P5, PT, R37, R37, PT ;  /* 0x000000252500720b */ /* 0x000fe40003fa8000 */
[----:B------:R-:W-:Y:S01]  /*bde0*/  FSETP.GEU.AND P2, PT, R19, 127, PT ;  /* 0x42fe00001300780b */ /* 0x000fe20003f4e000 */
[----:B------:R-:W3:Y:S01]  /*bdf0*/  FRND R7, R7 ;  /* 0x0000000700077307 */ /* 0x000ee20000201000 */
[----:B0-----:R-:W-:-:S02]  /*be00*/  LOP3.LUT R27, R8, 0xffff, RZ, 0xc0, !PT ;  /* 0x0000ffff081b7812 */ /* 0x001fc400078ec0ff */
[----:B------:R-:W-:Y:S02]  /*be10*/  FSETP.NAN.AND P6, PT, R9, R9, PT ;  /* 0x000000090900720b */ /* 0x000fe40003fc8000 */
[----:B------:R-:W-:Y:S02]  /*be20*/  @P4 SEL R27, R27, 0x7f, P5 ;  /* 0x0000007f1b1b4807 */ /* 0x000fe40002800000 */
[----:B------:R-:W-:Y:S01]  /*be30*/  FSETP.GT.AND P4, PT, R4, -127, PT ;  /* 0xc2fe00000400780b */ /* 0x000fe20003f84000 */
[----:B------:R-:W0:Y:S01]  /*be40*/  F2I.S16.TRUNC.NTZ R8, R11 ;  /* 0x0000000b00087305 */ /* 0x000e22000020e900 */
[----:B------:R-:W-:Y:S02]  /*be50*/  FSETP.NAN.AND P5, PT, R19, R19, PT ;  /* 0x000000131300720b */ /* 0x000fe40003fa8000 */
[----:B------:R-:W-:Y:S02]  /*be60*/  @!P3 FSEL R9, R9, -127, P6 ;  /* 0xc2fe00000909b808 */ /* 0x000fe40003000000 */
[----:B-1----:R-:W-:-:S02]  /*be70*/  LOP3.LUT R19, R10, 0xffff, RZ, 0xc0, !PT ;  /* 0x0000ffff0a137812 */ /* 0x002fc400078ec0ff */
[----:B------:R-:W-:Y:S01]  /*be80*/  FSETP.GT.AND P3, PT, R12, -127, PT ;  /* 0xc2fe00000c00780b */ /* 0x000fe20003f64000 */
[----:B------:R-:W1:Y:S01]  /*be90*/  F2I.S16.TRUNC.NTZ R10, R9 ;  /* 0x00000009000a7305 */ /* 0x000e62000020e900 */
[----:B------:R-:W-:Y:S02]  /*bea0*/  FSETP.GEU.AND P6, PT, R14, 127, PT ;  /* 0x42fe00000e00780b */ /* 0x000fe40003fce000 */
[----:B------:R-:W-:Y:S02]  /*beb0*/  @P2 SEL R19, R19, 0x7f, P5 ;  /* 0x0000007f13132807 */ /* 0x000fe40002800000 */
[----:B------:R-:W-:Y:S02]  /*bec0*/  FSETP.NAN.AND P5, PT, R4, R4, PT ;  /* 0x000000040400720b */ /* 0x000fe40003fa8000 */
[----:B------:R-:W-:Y:S01]  /*bed0*/  FSETP.NAN.AND P2, PT, R14, R14, PT ;  /* 0x0000000e0e00720b */ /* 0x000fe20003f48000 */
[----:B------:R-:W-:Y:S01]  /*bee0*/  F2I.S16.TRUNC.NTZ R29, R15 ;  /* 0x0000000f001d7305 */ /* 0x000fe2000020e900 */
[----:B------:R-:W-:-:S02]  /*bef0*/  @!P4 FSEL R4, R4, -127, P5 ;  /* 0xc2fe00000404c808 */ /* 0x000fc40002800000 */
[----:B------:R-:W-:Y:S02]  /*bf00*/  FSETP.GEU.AND P4, PT, R11, 127, PT ;  /* 0x42fe00000b00780b */ /* 0x000fe40003f8e000 */
[----:B--2---:R-:W-:Y:S02]  /*bf10*/  LOP3.LUT R14, R35, 0xffff, RZ, 0xc0, !PT ;  /* 0x0000ffff230e7812 */ /* 0x004fe400078ec0ff */
[----:B------:R-:W-:Y:S02]  /*bf20*/  FSETP.NAN.AND P5, PT, R12, R12, PT ;  /* 0x0000000c0c00720b */ /* 0x000fe40003fa8000 */
[----:B------:R-:W-:Y:S02]  /*bf30*/  @P6 SEL R14, R14, 0x7f, P2 ;  /* 0x0000007f0e0e6807 */ /* 0x000fe40001000000 */
[----:B------:R-:W-:Y:S02]  /*bf40*/  @!P3 FSEL R12, R12, -127, P5 ;  /* 0xc2fe00000c0cb808 */ /* 0x000fe40002800000 */
[----:B------:R-:W-:-:S02]  /*bf50*/  FSETP.GT.AND P2, PT, R5, -127, PT ;  /* 0xc2fe00000500780b */ /* 0x000fc40003f44000 */
[----:B---3--:R-:W-:Y:S02]  /*bf60*/  FSETP.GT.AND P3, PT, R7, -127, PT ;  /* 0xc2fe00000700780b */ /* 0x008fe40003f64000 */
[----:B------:R-:W-:Y:S02]  /*bf70*/  FSETP.NAN.AND P6, PT, R11, R11, PT ;  /* 0x0000000b0b00720b */ /* 0x000fe40003fc8000 */
[----:B0-----:R-:W-:Y:S01]  /*bf80*/  LOP3.LUT R8, R8, 0xffff, RZ, 0xc0, !PT ;  /* 0x0000ffff08087812 */ /* 0x001fe200078ec0ff */
[----:B------:R-:W0:Y:S01]  /*bf90*/  F2I.S16.TRUNC.NTZ R11, R4 ;  /* 0x00000004000b7305 */ /* 0x000e22000020e900 */
[----:B------:R-:W-:Y:S02]  /*bfa0*/  FSETP.NAN.AND P5, PT, R7, R7, PT ;  /* 0x000000070700720b */ /* 0x000fe40003fa8000 */
[----:B------:R-:W-:Y:S02]  /*bfb0*/  @P4 SEL R8, R8, 0x7f, P6 ;  /* 0x0000007f08084807 */ /* 0x000fe40003000000 */
[----:B------:R-:W-:-:S02]  /*bfc0*/  FSETP.GEU.AND P4, PT, R9, 127, PT ;  /* 0x42fe00000900780b */ /* 0x000fc40003f8e000 */
[----:B------:R-:W-:Y:S02]  /*bfd0*/  FSETP.NAN.AND P6, PT, R5, R5, PT ;  /* 0x000000050500720b */ /* 0x000fe40003fc8000 */
[----:B------:R-:W-:Y:S02]  /*bfe0*/  @!P3 FSEL R7, R7, -127, P5 ;  /* 0xc2fe00000707b808 */ /* 0x000fe40002800000 */
[----:B------:R-:W-:Y:S02]  /*bff0*/  @!P2 FSEL R5, R5, -127, P6 ;  /* 0xc2fe00000505a808 */ /* 0x000fe40003000000 */
[----:B------:R-:W-:Y:S02]  /*c000*/  FSETP.GEU.AND P2, PT, R4, 127, PT ;  /* 0x42fe00000400780b */ /* 0x000fe40003f4e000 */
[----:B------:R-:W-:Y:S02]  /*c010*/  FSETP.GEU.AND P3, PT, R15, 127, PT ;  /* 0x42fe00000f00780b */ /* 0x000fe40003f6e000 */
[----:B------:R-:W-:-:S02]  /*c020*/  PRMT R34, R34, 0x3340, R17 ;  /* 0x0000334022227816 */ /* 0x000fc40000000011 */
[----:B------:R-:W2:Y:S01]  /*c030*/  F2I.S16.TRUNC.NTZ R17, R12 ;  /* 0x0000000c00117305 */ /* 0x000ea2000020e900 */
[----:B------:R-:W-:Y:S02]  /*c040*/  FSETP.NAN.AND P6, PT, R9, R9, PT ;  /* 0x000000090900720b */ /* 0x000fe40003fc8000 */
[----:B-1----:R-:W-:Y:S02]  /*c050*/  LOP3.LUT R10, R10, 0xffff, RZ, 0xc0, !PT ;  /* 0x0000ffff0a0a7812 */ /* 0x002fe400078ec0ff */
[----:B------:R-:W-:Y:S02]  /*c060*/  FSETP.NAN.AND P5, PT, R15, R15, PT ;  /* 0x0000000f0f00720b */ /* 0x000fe40003fa8000 */
[----:B------:R-:W-:Y:S01]  /*c070*/  PRMT R33, R33, 0x3340, R18 ;  /* 0x0000334021217816 */ /* 0x000fe20000000012 */
[----:B------:R-:W1:Y:S01]  /*c080*/  F2I.S16.TRUNC.NTZ R9, R5 ;  /* 0x0000000500097305 */ /* 0x000e62000020e900 */
[----:B------:R-:W-:Y:S02]  /*c090*/  @P4 SEL R10, R10, 0x7f, P6 ;  /* 0x0000007f0a0a4807 */ /* 0x000fe40003000000 */
[----:B------:R-:W-:-:S02]  /*c0a0*/  FSETP.GEU.AND P4, PT, R12, 127, PT ;  /* 0x42fe00000c00780b */ /* 0x000fc40003f8e000 */
[----:B------:R-:W-:Y:S02]  /*c0b0*/  FSETP.NAN.AND P6, PT, R4, R4, PT ;  /* 0x000000040400720b */ /* 0x000fe40003fc8000 */
[----:B0-----:R-:W-:Y:S01]  /*c0c0*/  LOP3.LUT R11, R11, 0xffff, RZ, 0xc0, !PT ;  /* 0x0000ffff0b0b7812 */ /* 0x001fe200078ec0ff */
[----:B------:R-:W0:Y:S01]  /*c0d0*/  F2I.S16.TRUNC.NTZ R15, R7 ;  /* 0x00000007000f7305 */ /* 0x000e22000020e900 */
[----:B------:R-:W-:Y:S02]  /*c0e0*/  LOP3.LUT R18, R29, 0xffff, RZ, 0xc0, !PT ;  /* 0x0000ffff1d127812 */ /* 0x000fe400078ec0ff */
[----:B------:R-:W-:Y:S02]  /*c0f0*/  @P2 SEL R11, R11, 0x7f, P6 ;  /* 0x0000007f0b0b2807 */ /* 0x000fe40003000000 */
[----:B------:R-:W-:Y:S02]  /*c100*/  @P3 SEL R18, R18, 0x7f, P5 ;  /* 0x0000007f12123807 */ /* 0x000fe40002800000 */
[----:B------:R-:W-:-:S02]  /*c110*/  FSETP.GEU.AND P2, PT, R5, 127, PT ;  /* 0x42fe00000500780b */ /* 0x000fc40003f4e000 */
[----:B------:R-:W-:Y:S02]  /*c120*/  FSETP.GEU.AND P3, PT, R7, 127, PT ;  /* 0x42fe00000700780b */ /* 0x000fe40003f6e000 */
[----:B------:R-:W-:Y:S02]  /*c130*/  FSETP.NAN.AND P6, PT, R12, R12, PT ;  /* 0x0000000c0c00720b */ /* 0x000fe40003fc8000 */
[----:B--2---:R-:W-:Y:S02]  /*c140*/  LOP3.LUT R12, R17, 0xffff, RZ, 0xc0, !PT ;  /* 0x0000ffff110c7812 */ /* 0x004fe400078ec0ff */
[----:B------:R-:W-:Y:S02]  /*c150*/  FSETP.NAN.AND P5, PT, R5, R5, PT ;  /* 0x000000050500720b */ /* 0x000fe40003fa8000 */
[----:B------:R-:W-:Y:S02]  /*c160*/  @P4 SEL R12, R12, 0x7f, P6 ;  /* 0x0000007f0c0c4807 */ /* 0x000fe40003000000 */
[----:B------:R-:W-:-:S02]  /*c170*/  FSETP.NAN.AND P4, PT, R7, R7, PT ;  /* 0x000000070700720b */ /* 0x000fc40003f88000 */
[----:B-1----:R-:W-:Y:S02]  /*c180*/  LOP3.LUT R9, R9, 0xffff, RZ, 0xc0, !PT ;  /* 0x0000ffff09097812 */ /* 0x002fe400078ec0ff */
[----:B0-----:R-:W-:Y:S02]  /*c190*/  LOP3.LUT R15, R15, 0xffff, RZ, 0xc0, !PT ;  /* 0x0000ffff0f0f7812 */ /* 0x001fe400078ec0ff */
[----:B------:R-:W-:Y:S02]  /*c1a0*/  PRMT R30, R43, 0x3340, R30 ;  /* 0x000033402b1e7816 */ /* 0x000fe4000000001e */
[----:B------:R-:W-:Y:S02]  /*c1b0*/  PRMT R23, R32, 0x3340, R23 ;  /* 0x0000334020177816 */ /* 0x000fe40000000017 */
[----:B------:R-:W-:Y:S02]  /*c1c0*/  PRMT R31, R24, 0x3340, R31 ;  /* 0x00003340181f7816 */ /* 0x000fe4000000001f */
[----:B------:R-:W-:-:S02]  /*c1d0*/  PRMT R6, R25, 0x3340, R6 ;  /* 0x0000334019067816 */ /* 0x000fc40000000006 */
[----:B------:R-:W-:Y:S02]  /*c1e0*/  PRMT R28, R41, 0x3340, R28 ;  /* 0x00003340291c7816 */ /* 0x000fe4000000001c */
[----:B------:R-:W-:Y:S02]  /*c1f0*/  PRMT R21, R22, 0x3340, R21 ;  /* 0x0000334016157816 */ /* 0x000fe40000000015 */
[----:B------:R-:W-:Y:S02]  /*c200*/  SHF.R.S32.HI R17, RZ, 0x1f, R42 ;  /* 0x0000001fff117819 */ /* 0x000fe4000001142a */
[----:B------:R-:W-:Y:S02]  /*c210*/  IADD3 R4, P6, R42, c[0x0][0x1b0], RZ ;  /* 0x00006c002a047a10 */ /* 0x000fe40007fde0ff */
[----:B------:R-:W-:Y:S02]  /*c220*/  @P2 SEL R9, R9, 0x7f, P5 ;  /* 0x0000007f09092807 */ /* 0x000fe40002800000 */
[----:B------:R-:W-:-:S02]  /*c230*/  @P3 SEL R15, R15, 0x7f, P4 ;  /* 0x0000007f0f0f3807 */ /* 0x000fc40002000000 */
[----:B------:R-:W-:Y:S02]  /*c240*/  PRMT R22, R30, 0x5410, R23 ;  /* 0x000054101e167816 */ /* 0x000fe40000000017 */
[----:B------:R-:W-:Y:S02]  /*c250*/  PRMT R13, R26, 0x3340, R13 ;  /* 0x000033401a0d7816 */ /* 0x000fe4000000000d */
[----:B------:R-:W-:Y:S02]  /*c260*/  PRMT R8, R27, 0x3340, R8 ;  /* 0x000033401b087816 */ /* 0x000fe40000000008 */
[----:B------:R-:W-:Y:S02]  /*c270*/  PRMT R23, R31, 0x5410, R6 ;  /* 0x000054101f177816 */ /* 0x000fe40000000006 */
[----:B------:R-:W-:Y:S02]  /*c280*/  PRMT R11, R14, 0x3340, R11 ;  /* 0x000033400e0b7816 */ /* 0x000fe4000000000b */
[----:B------:R-:W-:-:S02]  /*c290*/  PRMT R10, R19, 0x3340, R10 ;  /* 0x00003340130a7816 */ /* 0x000fc4000000000a */
[----:B------:R-:W-:Y:S02]  /*c2a0*/  SHF.R.S32.HI R14, RZ, 0x1f, R44 ;  /* 0x0000001fff0e7819 */ /* 0x000fe4000001142c */
[----:B------:R-:W-:Y:S02]  /*c2b0*/  IADD3 R6, P2, R44, c[0x0][0x1b0], RZ ;  /* 0x00006c002c067a10 */ /* 0x000fe40007f5e0ff */
[----:B------:R-:W-:Y:S02]  /*c2c0*/  PRMT R20, R39, 0x5410, R20 ;  /* 0x0000541027147816 */ /* 0x000fe40000000014 */
[----:B------:R-:W-:Y:S02]  /*c2d0*/  PRMT R21, R28, 0x5410, R21 ;  /* 0x000054101c157816 */ /* 0x000fe40000000015 */
[----:B------:R-:W-:Y:S02]  /*c2e0*/  IADD3.X R5, R17, c[0x0][0x1b4], RZ, P6, !PT ;  /* 0x00006d0011057a10 */ /* 0x000fe400037fe4ff */
[----:B------:R-:W-:-:S02]  /*c2f0*/  PRMT R9, R18, 0x3340, R9 ;  /* 0x0000334012097816 */ /* 0x000fc40000000009 */
[----:B------:R-:W-:Y:S01]  /*c300*/  PRMT R12, R12, 0x3340, R15 ;  /* 0x000033400c0c7816 */ /* 0x000fe2000000000f */
[----:B------:R0:W-:Y:S01]  /*c310*/  @P1 STG.E.128 [R4.64], R20 ;  /* 0x0000001404001986 */ /* 0x0001e2000c101d06 */
[----:B------:R-:W-:Y:S02]  /*c320*/  PRMT R32, R34, 0x5410, R13 ;  /* 0x0000541022207816 */ /* 0x000fe4000000000d */
[----:B------:R-:W-:Y:S02]  /*c330*/  PRMT R33, R33, 0x5410, R8 ;  /* 0x0000541021217816 */ /* 0x000fe40000000008 */
[----:B------:R-:W-:Y:S02]  /*c340*/  PRMT R34, R10, 0x5410, R11 ;  /* 0x000054100a227816 */ /* 0x000fe4000000000b */
[----:B------:R-:W-:Y:S02]  /*c350*/  IADD3 R8, P3, R42, c[0x0][0x1b8], RZ ;  /* 0x00006e002a087a10 */ /* 0x000fe40007f7e0ff */
[----:B------:R-:W-:-:S02]  /*c360*/  IADD3.X R7, R14, c[0x0][0x1b4], RZ, P2, !PT ;  /* 0x00006d000e077a10 */ /* 0x000fc400017fe4ff */
[----:B------:R-:W-:Y:S02]  /*c370*/  PRMT R35, R9, 0x5410, R12 ;  /* 0x0000541009237816 */ /* 0x000fe4000000000c */
[----:B------:R-:W-:Y:S02]  /*c380*/  IADD3 R10, P2, R44, c[0x0][0x1b8], RZ ;  /* 0x00006e002c0a7a10 */ /* 0x000fe40007f5e0ff */
[----:B------:R-:W-:Y:S01]  /*c390*/  IADD3 R12, P4, R42, c[0x0][0x1c0], RZ ;  /* 0x000070002a0c7a10 */ /* 0x000fe20007f9e0ff */
[----:B------:R1:W-:Y:S01]  /*c3a0*/  @P1 STG.E.128 [R6.64], R32 ;  /* 0x0000002006001986 */ /* 0x0003e2000c101d06 */
[C---:B------:R-:W-:Y:S02]  /*c3b0*/  IADD3.X R9, R17.reuse, c[0x0][0x1bc], RZ, P3, !PT ;  /* 0x00006f0011097a10 */ /* 0x040fe40001ffe4ff */
[----:B0-----:R-:W-:Y:S02]  /*c3c0*/  IADD3 R4, P5, R44, c[0x0][0x1c0], RZ ;  /* 0x000070002c047a10 */ /* 0x001fe40007fbe0ff */
[C---:B------:R-:W-:Y:S01]  /*c3d0*/  IADD3.X R11, R14.reuse, c[0x0][0x1bc], RZ, P2, !PT ;  /* 0x00006f000e0b7a10 */ /* 0x040fe200017fe4ff */
[----:B------:R1:W-:Y:S01]  /*c3e0*/  @P1 STG.E.128 [R8.64], R20 ;  /* 0x0000001408001986 */ /* 0x0003e2000c101d06 */
[----:B------:R-:W-:Y:S01]  /*c3f0*/  IADD3.X R13, R17, c[0x0][0x1c4], RZ, P4, !PT ;  /* 0x00007100110d7a10 */ /* 0x000fe200027fe4ff */
[----:B------:R-:W-:Y:S01]  /*c400*/  IMAD.MOV.U32 R17, RZ, RZ, 0x800 ;  /* 0x00000800ff117424 */ /* 0x000fe200078e00ff */
[----:B------:R-:W-:Y:S01]  /*c410*/  IADD3.X R5, R14, c[0x0][0x1c4], RZ, P5, !PT ;  /* 0x000071000e057a10 */ /* 0x000fe20002ffe4ff */
[----:B------:R1:W-:Y:S04]  /*c420*/  @P1 STG.E.128 [R10.64], R32 ;  /* 0x000000200a001986 */ /* 0x0003e8000c101d06 */
[----:B------:R1:W-:Y:S04]  /*c430*/  @P1 STG.E.128 [R12.64], R20 ;  /* 0x000000140c001986 */ /* 0x0003e8000c101d06 */
[----:B------:R1:W-:Y:S01]  /*c440*/  @P1 STG.E.128 [R4.64], R32 ;  /* 0x0000002004001986 */ /* 0x0003e2000c101d06 */
[----:B------:R-:W-:Y:S01]  /*c450*/  PLOP3.LUT P1, PT, PT, PT, UP0, 0x80, 0x0 ;  /* 0x000000000000781c */ /* 0x000fe20003f2f008 */
[----:B------:R-:W-:-:S12]  /*c460*/  UPLOP3.LUT UP0, UPT, UPT, UPT, UPT, 0x40, 0x0 ;  /* 0x000000000000789c */ /* 0x000fd80003f0e870 */
[----:B------:R-:W-:Y:S01]  /*c470*/  @!P1 CALL.REL.NOINC `(.L_x_5) ;  /* 0x0000001000009944 */ /* 0x000fe20003c00000 */
[----:B------:R-:W-:Y:S05]  /*c480*/  BRA `(.L_x_6) ;  /* 0xffffe45000007947 */ /* 0x000fea000383ffff */
.L_x_5:
[----:B------:R-:W-:Y:S05]  /*c490*/  EXIT ;  /* 0x000000000000794d */ /* 0x000fea0003800000 */
.L_x_7:
[----:B------:R-:W-:-:S00]  /*c4a0*/  BRA `(.L_x_7) ;  /* 0xfffffff000007947 */ /* 0x000fc0000383ffff */
[----:B------:R-:W-:-:S00]  /*c4b0*/  NOP ;  /* 0x0000000000007918 */ /* 0x000fc00000000000 */
        /* <DEDUP_REMOVED lines=12> */
.L_x_8:


//--------------------- .nv.global.init           --------------------------
	.section	.nv.global.init,"aw",@progbits
.nv.global.init:
	.type		_$_str,@object
	.size		_$_str,(.L_0 - _$_str)
_$_str:
        /*0000*/ 	.byte	0x5f, 0x5f, 0x43, 0x55, 0x44, 0x41, 0x5f, 0x46, 0x54, 0x5a, 0x00
.L_0:


//--------------------- .nv.shared.triton_red_fused__to_copy_add_amax_amin_clamp_mul_native_layer_norm_reciprocal_1 --------------------------
	.section	.nv.shared.triton_red_fused__to_copy_add_amax_amin_clamp_mul_native_layer_norm_reciprocal_1,"aw",@nobits
	.sectionflags	@""
	.align	16
